//
// Generated by NVIDIA NVVM Compiler
//
// Compiler Build ID: CL-36424714
// Cuda compilation tools, release 13.0, V13.0.88
// Based on NVVM 20.0.0
//

.version 9.0
.target sm_100
.address_size 64

	// .globl	_Z7cpy2TmpPjS_P6float3S1_S1_S1_P6StatesS3_PfS4_j
.extern .func  (.param .b32 func_retval0) vprintf
(
	.param .b64 vprintf_param_0,
	.param .b64 vprintf_param_1
)
;
.global .align 4 .f32 TMelt = 0f42700000;
.global .align 4 .f32 PI = 0f40490FDB;
.global .align 4 .f32 MU = 0f41200000;
.global .align 4 .f32 DT = 0f3A7BA882;
.global .align 4 .f32 CONDUCTIVITY = 0f3E19999A;
.global .align 4 .f32 REST_DENSITY = 0f3F802824;
.global .align 4 .f32 GAS_CONST = 0f4973DE80;
.global .align 4 .f32 MASS = 0f3E000000;
.global .align 4 .f32 ROOM_TEMP = 0f41200000;
// _ZZ15prefixSumKernelPKjPjS1_jE7sumTemp has been demoted
// _ZZ18prefexSumPostShortPjS_iE3sum has been demoted
.global .align 4 .b8 neighborList[324] = {0, 0, 0, 0, 0, 0, 0, 0, 0, 0, 0, 0, 255, 255, 255, 255, 255, 255, 255, 255, 255, 255, 255, 255, 255, 255, 255, 255, 255, 255, 255, 255, 0, 0, 0, 0, 255, 255, 255, 255, 255, 255, 255, 255, 1, 0, 0, 0, 255, 255, 255, 255, 0, 0, 0, 0, 255, 255, 255, 255, 255, 255, 255, 255, 0, 0, 0, 0, 0, 0, 0, 0, 255, 255, 255, 255, 0, 0, 0, 0, 1, 0, 0, 0, 255, 255, 255, 255, 1, 0, 0, 0, 255, 255, 255, 255, 255, 255, 255, 255, 1, 0, 0, 0, 0, 0, 0, 0, 255, 255, 255, 255, 1, 0, 0, 0, 1, 0, 0, 0, 0, 0, 0, 0, 255, 255, 255, 255, 255, 255, 255, 255, 0, 0, 0, 0, 255, 255, 255, 255, 0, 0, 0, 0, 0, 0, 0, 0, 255, 255, 255, 255, 1, 0, 0, 0, 0, 0, 0, 0, 0, 0, 0, 0, 255, 255, 255, 255, 0, 0, 0, 0, 0, 0, 0, 0, 1, 0, 0, 0, 0, 0, 0, 0, 1, 0, 0, 0, 255, 255, 255, 255, 0, 0, 0, 0, 1, 0, 0, 0, 0, 0, 0, 0, 0, 0, 0, 0, 1, 0, 0, 0, 1, 0, 0, 0, 1, 0, 0, 0, 255, 255, 255, 255, 255, 255, 255, 255, 1, 0, 0, 0, 255, 255, 255, 255, 0, 0, 0, 0, 1, 0, 0, 0, 255, 255, 255, 255, 1, 0, 0, 0, 1, 0, 0, 0, 0, 0, 0, 0, 255, 255, 255, 255, 1, 0, 0, 0, 0, 0, 0, 0, 0, 0, 0, 0, 1, 0, 0, 0, 0, 0, 0, 0, 1, 0, 0, 0, 1, 0, 0, 0, 1, 0, 0, 0, 255, 255, 255, 255, 1, 0, 0, 0, 1, 0, 0, 0, 0, 0, 0, 0, 1, 0, 0, 0, 1, 0, 0, 0, 1};
// _ZZ24calculateDensitiesSharedP6float3PfPjS2_S2_jE4nPos has been demoted
// _ZZ24calculateDensitiesSharedP6float3PfPjS2_S2_jE9sharedIdx has been demoted
.global .align 1 .b8 $str[105] = {10, 105, 110, 100, 101, 120, 32, 111, 117, 116, 32, 111, 102, 32, 114, 97, 110, 103, 101, 58, 32, 37, 100, 10, 67, 101, 108, 108, 73, 68, 58, 32, 37, 100, 10, 115, 116, 97, 114, 116, 73, 100, 120, 58, 32, 37, 100, 10, 111, 102, 102, 115, 101, 116, 58, 32, 37, 100, 10, 67, 111, 117, 110, 116, 58, 32, 37, 100, 10, 32, 80, 105, 100, 120, 58, 32, 37, 100, 10, 80, 111, 115, 58, 32, 37, 102, 44, 37, 102, 44, 37, 102, 10, 110, 117, 109, 80, 97, 114, 58, 32, 37, 100, 10};

.visible .entry _Z7cpy2TmpPjS_P6float3S1_S1_S1_P6StatesS3_PfS4_j(
	.param .u64 .ptr .align 1 _Z7cpy2TmpPjS_P6float3S1_S1_S1_P6StatesS3_PfS4_j_param_0,
	.param .u64 .ptr .align 1 _Z7cpy2TmpPjS_P6float3S1_S1_S1_P6StatesS3_PfS4_j_param_1,
	.param .u64 .ptr .align 1 _Z7cpy2TmpPjS_P6float3S1_S1_S1_P6StatesS3_PfS4_j_param_2,
	.param .u64 .ptr .align 1 _Z7cpy2TmpPjS_P6float3S1_S1_S1_P6StatesS3_PfS4_j_param_3,
	.param .u64 .ptr .align 1 _Z7cpy2TmpPjS_P6float3S1_S1_S1_P6StatesS3_PfS4_j_param_4,
	.param .u64 .ptr .align 1 _Z7cpy2TmpPjS_P6float3S1_S1_S1_P6StatesS3_PfS4_j_param_5,
	.param .u64 .ptr .align 1 _Z7cpy2TmpPjS_P6float3S1_S1_S1_P6StatesS3_PfS4_j_param_6,
	.param .u64 .ptr .align 1 _Z7cpy2TmpPjS_P6float3S1_S1_S1_P6StatesS3_PfS4_j_param_7,
	.param .u64 .ptr .align 1 _Z7cpy2TmpPjS_P6float3S1_S1_S1_P6StatesS3_PfS4_j_param_8,
	.param .u64 .ptr .align 1 _Z7cpy2TmpPjS_P6float3S1_S1_S1_P6StatesS3_PfS4_j_param_9,
	.param .u32 _Z7cpy2TmpPjS_P6float3S1_S1_S1_P6StatesS3_PfS4_j_param_10
)
{
	.reg .pred 	%p<3>;
	.reg .b32 	%r<13>;
	.reg .b32 	%f<8>;
	.reg .b64 	%rd<35>;

	ld.param.u64 	%rd12, [_Z7cpy2TmpPjS_P6float3S1_S1_S1_P6StatesS3_PfS4_j_param_1];
	ld.param.u64 	%rd14, [_Z7cpy2TmpPjS_P6float3S1_S1_S1_P6StatesS3_PfS4_j_param_3];
	ld.param.u64 	%rd15, [_Z7cpy2TmpPjS_P6float3S1_S1_S1_P6StatesS3_PfS4_j_param_4];
	ld.param.u64 	%rd16, [_Z7cpy2TmpPjS_P6float3S1_S1_S1_P6StatesS3_PfS4_j_param_5];
	ld.param.u64 	%rd17, [_Z7cpy2TmpPjS_P6float3S1_S1_S1_P6StatesS3_PfS4_j_param_6];
	ld.param.u64 	%rd18, [_Z7cpy2TmpPjS_P6float3S1_S1_S1_P6StatesS3_PfS4_j_param_7];
	ld.param.u64 	%rd19, [_Z7cpy2TmpPjS_P6float3S1_S1_S1_P6StatesS3_PfS4_j_param_8];
	ld.param.u64 	%rd20, [_Z7cpy2TmpPjS_P6float3S1_S1_S1_P6StatesS3_PfS4_j_param_9];
	ld.param.u32 	%r6, [_Z7cpy2TmpPjS_P6float3S1_S1_S1_P6StatesS3_PfS4_j_param_10];
	mov.u32 	%r7, %ctaid.x;
	mov.u32 	%r1, %ntid.x;
	mov.u32 	%r8, %tid.x;
	mad.lo.s32 	%r12, %r7, %r1, %r8;
	setp.ge.u32 	%p1, %r12, %r6;
	@%p1 bra 	$L__BB0_3;
	ld.param.u64 	%rd34, [_Z7cpy2TmpPjS_P6float3S1_S1_S1_P6StatesS3_PfS4_j_param_2];
	ld.param.u64 	%rd33, [_Z7cpy2TmpPjS_P6float3S1_S1_S1_P6StatesS3_PfS4_j_param_0];
	mov.u32 	%r9, %nctaid.x;
	mul.lo.s32 	%r3, %r1, %r9;
	cvta.to.global.u64 	%rd1, %rd14;
	cvta.to.global.u64 	%rd2, %rd34;
	cvta.to.global.u64 	%rd3, %rd16;
	cvta.to.global.u64 	%rd4, %rd15;
	cvta.to.global.u64 	%rd5, %rd12;
	cvta.to.global.u64 	%rd6, %rd33;
	cvta.to.global.u64 	%rd7, %rd18;
	cvta.to.global.u64 	%rd8, %rd17;
	cvta.to.global.u64 	%rd9, %rd20;
	cvta.to.global.u64 	%rd10, %rd19;
$L__BB0_2:
	mul.wide.u32 	%rd21, %r12, 12;
	add.s64 	%rd22, %rd2, %rd21;
	add.s64 	%rd23, %rd1, %rd21;
	ld.global.f32 	%f1, [%rd23];
	ld.global.f32 	%f2, [%rd23+4];
	ld.global.f32 	%f3, [%rd23+8];
	st.global.f32 	[%rd22], %f1;
	st.global.f32 	[%rd22+4], %f2;
	st.global.f32 	[%rd22+8], %f3;
	add.s64 	%rd24, %rd4, %rd21;
	add.s64 	%rd25, %rd3, %rd21;
	ld.global.f32 	%f4, [%rd25];
	ld.global.f32 	%f5, [%rd25+4];
	ld.global.f32 	%f6, [%rd25+8];
	st.global.f32 	[%rd24], %f4;
	st.global.f32 	[%rd24+4], %f5;
	st.global.f32 	[%rd24+8], %f6;
	mul.wide.u32 	%rd26, %r12, 4;
	add.s64 	%rd27, %rd5, %rd26;
	ld.global.u32 	%r10, [%rd27];
	add.s64 	%rd28, %rd6, %rd26;
	st.global.u32 	[%rd28], %r10;
	add.s64 	%rd29, %rd7, %rd26;
	ld.global.u32 	%r11, [%rd29];
	add.s64 	%rd30, %rd8, %rd26;
	st.global.u32 	[%rd30], %r11;
	add.s64 	%rd31, %rd9, %rd26;
	ld.global.f32 	%f7, [%rd31];
	add.s64 	%rd32, %rd10, %rd26;
	st.global.f32 	[%rd32], %f7;
	add.s32 	%r12, %r12, %r3;
	setp.lt.u32 	%p2, %r12, %r6;
	@%p2 bra 	$L__BB0_2;
$L__BB0_3:
	ret;

}
	// .globl	_Z9resetGridPj5uint3
.visible .entry _Z9resetGridPj5uint3(
	.param .u64 .ptr .align 1 _Z9resetGridPj5uint3_param_0,
	.param .align 4 .b8 _Z9resetGridPj5uint3_param_1[12]
)
{
	.reg .pred 	%p<3>;
	.reg .b32 	%r<16>;
	.reg .b64 	%rd<5>;

	ld.param.u64 	%rd2, [_Z9resetGridPj5uint3_param_0];
	ld.param.u32 	%r7, [_Z9resetGridPj5uint3_param_1+8];
	ld.param.u32 	%r8, [_Z9resetGridPj5uint3_param_1+4];
	ld.param.u32 	%r9, [_Z9resetGridPj5uint3_param_1];
	mov.u32 	%r10, %ctaid.x;
	mov.u32 	%r1, %ntid.x;
	mov.u32 	%r11, %tid.x;
	mad.lo.s32 	%r15, %r10, %r1, %r11;
	mul.lo.s32 	%r12, %r9, %r8;
	mul.lo.s32 	%r3, %r12, %r7;
	setp.ge.u32 	%p1, %r15, %r3;
	@%p1 bra 	$L__BB1_3;
	mov.u32 	%r13, %nctaid.x;
	mul.lo.s32 	%r4, %r1, %r13;
	cvta.to.global.u64 	%rd1, %rd2;
$L__BB1_2:
	mul.wide.u32 	%rd3, %r15, 4;
	add.s64 	%rd4, %rd1, %rd3;
	mov.b32 	%r14, 0;
	st.global.u32 	[%rd4], %r14;
	add.s32 	%r15, %r15, %r4;
	setp.lt.u32 	%p2, %r15, %r3;
	@%p2 bra 	$L__BB1_2;
$L__BB1_3:
	ret;

}
	// .globl	_Z10insertParsP6float3PjS1_S1_S_S_5uint3S1_j
.visible .entry _Z10insertParsP6float3PjS1_S1_S_S_5uint3S1_j(
	.param .u64 .ptr .align 1 _Z10insertParsP6float3PjS1_S1_S_S_5uint3S1_j_param_0,
	.param .u64 .ptr .align 1 _Z10insertParsP6float3PjS1_S1_S_S_5uint3S1_j_param_1,
	.param .u64 .ptr .align 1 _Z10insertParsP6float3PjS1_S1_S_S_5uint3S1_j_param_2,
	.param .u64 .ptr .align 1 _Z10insertParsP6float3PjS1_S1_S_S_5uint3S1_j_param_3,
	.param .align 4 .b8 _Z10insertParsP6float3PjS1_S1_S_S_5uint3S1_j_param_4[12],
	.param .align 4 .b8 _Z10insertParsP6float3PjS1_S1_S_S_5uint3S1_j_param_5[12],
	.param .align 4 .b8 _Z10insertParsP6float3PjS1_S1_S_S_5uint3S1_j_param_6[12],
	.param .u64 .ptr .align 1 _Z10insertParsP6float3PjS1_S1_S_S_5uint3S1_j_param_7,
	.param .u32 _Z10insertParsP6float3PjS1_S1_S_S_5uint3S1_j_param_8
)
{
	.reg .pred 	%p<6>;
	.reg .b32 	%r<26>;
	.reg .b32 	%f<22>;
	.reg .b64 	%rd<20>;
	.reg .b64 	%fd<8>;

	ld.param.u64 	%rd6, [_Z10insertParsP6float3PjS1_S1_S_S_5uint3S1_j_param_0];
	ld.param.f32 	%f1, [_Z10insertParsP6float3PjS1_S1_S_S_5uint3S1_j_param_4];
	ld.param.f32 	%f2, [_Z10insertParsP6float3PjS1_S1_S_S_5uint3S1_j_param_4+4];
	ld.param.f32 	%f3, [_Z10insertParsP6float3PjS1_S1_S_S_5uint3S1_j_param_4+8];
	ld.param.f32 	%f4, [_Z10insertParsP6float3PjS1_S1_S_S_5uint3S1_j_param_5];
	ld.param.f32 	%f5, [_Z10insertParsP6float3PjS1_S1_S_S_5uint3S1_j_param_5+4];
	ld.param.f32 	%f6, [_Z10insertParsP6float3PjS1_S1_S_S_5uint3S1_j_param_5+8];
	ld.param.u64 	%rd10, [_Z10insertParsP6float3PjS1_S1_S_S_5uint3S1_j_param_1];
	ld.param.u64 	%rd7, [_Z10insertParsP6float3PjS1_S1_S_S_5uint3S1_j_param_2];
	ld.param.u64 	%rd8, [_Z10insertParsP6float3PjS1_S1_S_S_5uint3S1_j_param_3];
	ld.param.u64 	%rd9, [_Z10insertParsP6float3PjS1_S1_S_S_5uint3S1_j_param_7];
	ld.param.u32 	%r6, [_Z10insertParsP6float3PjS1_S1_S_S_5uint3S1_j_param_8];
	cvta.to.global.u64 	%rd1, %rd10;
	mov.u32 	%r7, %ctaid.x;
	mov.u32 	%r1, %ntid.x;
	mov.u32 	%r8, %tid.x;
	mad.lo.s32 	%r25, %r7, %r1, %r8;
	setp.ge.u32 	%p1, %r25, %r6;
	@%p1 bra 	$L__BB2_6;
	mov.u32 	%r9, %nctaid.x;
	mul.lo.s32 	%r3, %r1, %r9;
	cvta.to.global.u64 	%rd2, %rd6;
	cvta.to.global.u64 	%rd3, %rd9;
	cvta.to.global.u64 	%rd4, %rd8;
	cvta.to.global.u64 	%rd5, %rd7;
$L__BB2_2:
	mul.wide.u32 	%rd11, %r25, 12;
	add.s64 	%rd12, %rd2, %rd11;
	ld.global.f32 	%f7, [%rd12];
	ld.global.f32 	%f8, [%rd12+4];
	ld.global.f32 	%f9, [%rd12+8];
	abs.f32 	%f10, %f7;
	cvt.f64.f32 	%fd1, %f10;
	abs.f32 	%f11, %f8;
	cvt.f64.f32 	%fd2, %f11;
	max.f64 	%fd4, %fd1, %fd2;
	abs.f32 	%f12, %f9;
	cvt.f64.f32 	%fd5, %f12;
	max.f64 	%fd7, %fd4, %fd5;
	setp.leu.f64 	%p2, %fd7, 0d402DCCCCCCCCCCCD;
	@%p2 bra 	$L__BB2_4;
	mul.wide.u32 	%rd18, %r25, 4;
	add.s64 	%rd19, %rd1, %rd18;
	mov.b32 	%r23, 4096;
	st.global.u32 	[%rd19], %r23;
	atom.global.add.u32 	%r24, [%rd5], -1;
	bra.uni 	$L__BB2_5;
$L__BB2_4:
	sub.f32 	%f13, %f7, %f1;
	div.rn.f32 	%f14, %f13, %f4;
	cvt.rmi.f32.f32 	%f15, %f14;
	cvt.rzi.u32.f32 	%r10, %f15;
	sub.f32 	%f16, %f8, %f2;
	div.rn.f32 	%f17, %f16, %f5;
	cvt.rmi.f32.f32 	%f18, %f17;
	cvt.rzi.u32.f32 	%r11, %f18;
	sub.f32 	%f19, %f9, %f3;
	div.rn.f32 	%f20, %f19, %f6;
	cvt.rmi.f32.f32 	%f21, %f20;
	cvt.rzi.u32.f32 	%r13, %f21;
	max.u32 	%r15, %r10, %r11;
	setp.lt.u32 	%p3, %r15, 16;
	setp.lt.u32 	%p4, %r13, 16;
	shl.b32 	%r16, %r11, 4;
	add.s32 	%r17, %r16, %r10;
	shl.b32 	%r18, %r13, 8;
	add.s32 	%r19, %r17, %r18;
	selp.b32 	%r20, %r19, 4096, %p4;
	selp.b32 	%r21, %r20, 4096, %p3;
	mul.wide.u32 	%rd13, %r21, 4;
	add.s64 	%rd14, %rd3, %rd13;
	atom.global.add.u32 	%r22, [%rd14], 1;
	mul.wide.u32 	%rd15, %r25, 4;
	add.s64 	%rd16, %rd4, %rd15;
	st.global.u32 	[%rd16], %r22;
	add.s64 	%rd17, %rd1, %rd15;
	st.global.u32 	[%rd17], %r21;
$L__BB2_5:
	add.s32 	%r25, %r25, %r3;
	setp.lt.u32 	%p5, %r25, %r6;
	@%p5 bra 	$L__BB2_2;
$L__BB2_6:
	ret;

}
	// .globl	_Z15prefixSumKernelPKjPjS1_j
.visible .entry _Z15prefixSumKernelPKjPjS1_j(
	.param .u64 .ptr .align 1 _Z15prefixSumKernelPKjPjS1_j_param_0,
	.param .u64 .ptr .align 1 _Z15prefixSumKernelPKjPjS1_j_param_1,
	.param .u64 .ptr .align 1 _Z15prefixSumKernelPKjPjS1_j_param_2,
	.param .u32 _Z15prefixSumKernelPKjPjS1_j_param_3
)
{
	.reg .pred 	%p<9>;
	.reg .b32 	%r<55>;
	.reg .b64 	%rd<17>;
	// demoted variable
	.shared .align 4 .b8 _ZZ15prefixSumKernelPKjPjS1_jE7sumTemp[8192];
	ld.param.u64 	%rd3, [_Z15prefixSumKernelPKjPjS1_j_param_0];
	ld.param.u64 	%rd4, [_Z15prefixSumKernelPKjPjS1_j_param_1];
	ld.param.u64 	%rd2, [_Z15prefixSumKernelPKjPjS1_j_param_2];
	ld.param.u32 	%r17, [_Z15prefixSumKernelPKjPjS1_j_param_3];
	cvta.to.global.u64 	%rd1, %rd4;
	cvta.to.global.u64 	%rd5, %rd3;
	mov.u32 	%r1, %tid.x;
	mov.u32 	%r2, %ctaid.x;
	mov.u32 	%r54, %ntid.x;
	mul.lo.s32 	%r19, %r2, %r54;
	shl.b32 	%r20, %r19, 1;
	add.s32 	%r4, %r20, %r1;
	mul.wide.u32 	%rd6, %r4, 4;
	add.s64 	%rd7, %rd5, %rd6;
	ld.global.u32 	%r21, [%rd7];
	shl.b32 	%r22, %r1, 2;
	mov.u32 	%r23, _ZZ15prefixSumKernelPKjPjS1_jE7sumTemp;
	add.s32 	%r5, %r23, %r22;
	st.shared.u32 	[%r5], %r21;
	add.s32 	%r6, %r4, %r54;
	mul.wide.u32 	%rd8, %r6, 4;
	add.s64 	%rd9, %rd5, %rd8;
	ld.global.u32 	%r24, [%rd9];
	shl.b32 	%r25, %r54, 2;
	add.s32 	%r7, %r5, %r25;
	st.shared.u32 	[%r7], %r24;
	bar.sync 	0;
	shl.b32 	%r26, %r1, 1;
	add.s32 	%r8, %r26, 2;
	shl.b32 	%r9, %r54, 1;
	mov.b32 	%r53, 1;
$L__BB3_1:
	mul.lo.s32 	%r11, %r8, %r53;
	add.s32 	%r27, %r11, -1;
	setp.ge.u32 	%p1, %r27, %r9;
	@%p1 bra 	$L__BB3_3;
	sub.s32 	%r28, %r11, %r53;
	shl.b32 	%r29, %r28, 2;
	add.s32 	%r31, %r23, %r29;
	ld.shared.u32 	%r32, [%r31+-4];
	shl.b32 	%r33, %r53, 2;
	add.s32 	%r34, %r31, %r33;
	ld.shared.u32 	%r35, [%r34+-4];
	add.s32 	%r36, %r35, %r32;
	st.shared.u32 	[%r34+-4], %r36;
$L__BB3_3:
	bar.sync 	0;
	shl.b32 	%r53, %r53, 1;
	setp.le.u32 	%p2, %r53, %r54;
	@%p2 bra 	$L__BB3_1;
	setp.ne.s32 	%p3, %r1, 0;
	@%p3 bra 	$L__BB3_8;
	setp.eq.s64 	%p4, %rd2, 0;
	shl.b32 	%r37, %r9, 2;
	add.s32 	%r13, %r23, %r37;
	@%p4 bra 	$L__BB3_7;
	ld.shared.u32 	%r39, [%r13+-4];
	cvta.to.global.u64 	%rd10, %rd2;
	mul.wide.u32 	%rd11, %r2, 4;
	add.s64 	%rd12, %rd10, %rd11;
	st.global.u32 	[%rd12], %r39;
$L__BB3_7:
	mov.b32 	%r40, 0;
	st.shared.u32 	[%r13+-4], %r40;
$L__BB3_8:
	bar.sync 	0;
$L__BB3_9:
	mul.lo.s32 	%r15, %r8, %r54;
	add.s32 	%r41, %r15, -1;
	setp.ge.u32 	%p5, %r41, %r9;
	@%p5 bra 	$L__BB3_11;
	shl.b32 	%r42, %r15, 2;
	add.s32 	%r44, %r23, %r42;
	ld.shared.u32 	%r45, [%r44+-4];
	sub.s32 	%r46, %r15, %r54;
	shl.b32 	%r47, %r46, 2;
	add.s32 	%r48, %r23, %r47;
	ld.shared.u32 	%r49, [%r48+-4];
	add.s32 	%r50, %r49, %r45;
	st.shared.u32 	[%r44+-4], %r50;
	st.shared.u32 	[%r48+-4], %r45;
$L__BB3_11:
	bar.sync 	0;
	shr.u32 	%r16, %r54, 1;
	setp.gt.u32 	%p6, %r54, 1;
	mov.u32 	%r54, %r16;
	@%p6 bra 	$L__BB3_9;
	setp.ge.u32 	%p7, %r4, %r17;
	@%p7 bra 	$L__BB3_14;
	ld.shared.u32 	%r51, [%r5];
	add.s64 	%rd14, %rd1, %rd6;
	st.global.u32 	[%rd14], %r51;
$L__BB3_14:
	setp.ge.u32 	%p8, %r6, %r17;
	@%p8 bra 	$L__BB3_16;
	ld.shared.u32 	%r52, [%r7];
	add.s64 	%rd16, %rd1, %rd8;
	st.global.u32 	[%rd16], %r52;
$L__BB3_16:
	ret;

}
	// .globl	_Z18prefexSumPostShortPjS_i
.visible .entry _Z18prefexSumPostShortPjS_i(
	.param .u64 .ptr .align 1 _Z18prefexSumPostShortPjS_i_param_0,
	.param .u64 .ptr .align 1 _Z18prefexSumPostShortPjS_i_param_1,
	.param .u32 _Z18prefexSumPostShortPjS_i_param_2
)
{
	.reg .pred 	%p<3>;
	.reg .b32 	%r<15>;
	.reg .b64 	%rd<11>;
	// demoted variable
	.shared .align 4 .u32 _ZZ18prefexSumPostShortPjS_iE3sum;
	ld.param.u64 	%rd1, [_Z18prefexSumPostShortPjS_i_param_0];
	ld.param.u64 	%rd2, [_Z18prefexSumPostShortPjS_i_param_1];
	mov.u32 	%r1, %ctaid.x;
	setp.eq.s32 	%p1, %r1, 0;
	@%p1 bra 	$L__BB4_4;
	mov.u32 	%r2, %tid.x;
	setp.ne.s32 	%p2, %r2, 0;
	@%p2 bra 	$L__BB4_3;
	add.s32 	%r3, %r1, -1;
	cvta.to.global.u64 	%rd3, %rd2;
	mul.wide.u32 	%rd4, %r3, 4;
	add.s64 	%rd5, %rd3, %rd4;
	ld.global.u32 	%r4, [%rd5];
	st.shared.u32 	[_ZZ18prefexSumPostShortPjS_iE3sum], %r4;
$L__BB4_3:
	cvta.to.global.u64 	%rd6, %rd1;
	bar.sync 	0;
	ld.shared.u32 	%r5, [_ZZ18prefexSumPostShortPjS_iE3sum];
	mov.u32 	%r6, %ntid.x;
	mul.lo.s32 	%r7, %r6, %r1;
	shl.b32 	%r8, %r7, 1;
	add.s32 	%r9, %r8, %r2;
	mul.wide.u32 	%rd7, %r9, 4;
	add.s64 	%rd8, %rd6, %rd7;
	ld.global.u32 	%r10, [%rd8];
	add.s32 	%r11, %r10, %r5;
	st.global.u32 	[%rd8], %r11;
	add.s32 	%r12, %r9, %r6;
	mul.wide.u32 	%rd9, %r12, 4;
	add.s64 	%rd10, %rd6, %rd9;
	ld.global.u32 	%r13, [%rd10];
	add.s32 	%r14, %r13, %r5;
	st.global.u32 	[%rd10], %r14;
$L__BB4_4:
	ret;

}
	// .globl	_Z12countingSortPjS_S_S_S_P6float3S1_S1_S1_P6StatesS3_PfS4_j
.visible .entry _Z12countingSortPjS_S_S_S_P6float3S1_S1_S1_P6StatesS3_PfS4_j(
	.param .u64 .ptr .align 1 _Z12countingSortPjS_S_S_S_P6float3S1_S1_S1_P6StatesS3_PfS4_j_param_0,
	.param .u64 .ptr .align 1 _Z12countingSortPjS_S_S_S_P6float3S1_S1_S1_P6StatesS3_PfS4_j_param_1,
	.param .u64 .ptr .align 1 _Z12countingSortPjS_S_S_S_P6float3S1_S1_S1_P6StatesS3_PfS4_j_param_2,
	.param .u64 .ptr .align 1 _Z12countingSortPjS_S_S_S_P6float3S1_S1_S1_P6StatesS3_PfS4_j_param_3,
	.param .u64 .ptr .align 1 _Z12countingSortPjS_S_S_S_P6float3S1_S1_S1_P6StatesS3_PfS4_j_param_4,
	.param .u64 .ptr .align 1 _Z12countingSortPjS_S_S_S_P6float3S1_S1_S1_P6StatesS3_PfS4_j_param_5,
	.param .u64 .ptr .align 1 _Z12countingSortPjS_S_S_S_P6float3S1_S1_S1_P6StatesS3_PfS4_j_param_6,
	.param .u64 .ptr .align 1 _Z12countingSortPjS_S_S_S_P6float3S1_S1_S1_P6StatesS3_PfS4_j_param_7,
	.param .u64 .ptr .align 1 _Z12countingSortPjS_S_S_S_P6float3S1_S1_S1_P6StatesS3_PfS4_j_param_8,
	.param .u64 .ptr .align 1 _Z12countingSortPjS_S_S_S_P6float3S1_S1_S1_P6StatesS3_PfS4_j_param_9,
	.param .u64 .ptr .align 1 _Z12countingSortPjS_S_S_S_P6float3S1_S1_S1_P6StatesS3_PfS4_j_param_10,
	.param .u64 .ptr .align 1 _Z12countingSortPjS_S_S_S_P6float3S1_S1_S1_P6StatesS3_PfS4_j_param_11,
	.param .u64 .ptr .align 1 _Z12countingSortPjS_S_S_S_P6float3S1_S1_S1_P6StatesS3_PfS4_j_param_12,
	.param .u32 _Z12countingSortPjS_S_S_S_P6float3S1_S1_S1_P6StatesS3_PfS4_j_param_13
)
{
	.local .align 8 .b8 	__local_depot5[56];
	.reg .b64 	%SP;
	.reg .b64 	%SPL;
	.reg .pred 	%p<5>;
	.reg .b32 	%r<19>;
	.reg .b32 	%f<11>;
	.reg .b64 	%rd<59>;
	.reg .b64 	%fd<4>;

	mov.u64 	%SPL, __local_depot5;
	cvta.local.u64 	%SP, %SPL;
	ld.param.u64 	%rd17, [_Z12countingSortPjS_S_S_S_P6float3S1_S1_S1_P6StatesS3_PfS4_j_param_1];
	ld.param.u64 	%rd19, [_Z12countingSortPjS_S_S_S_P6float3S1_S1_S1_P6StatesS3_PfS4_j_param_3];
	ld.param.u64 	%rd20, [_Z12countingSortPjS_S_S_S_P6float3S1_S1_S1_P6StatesS3_PfS4_j_param_4];
	ld.param.u64 	%rd23, [_Z12countingSortPjS_S_S_S_P6float3S1_S1_S1_P6StatesS3_PfS4_j_param_7];
	ld.param.u64 	%rd24, [_Z12countingSortPjS_S_S_S_P6float3S1_S1_S1_P6StatesS3_PfS4_j_param_8];
	ld.param.u64 	%rd25, [_Z12countingSortPjS_S_S_S_P6float3S1_S1_S1_P6StatesS3_PfS4_j_param_9];
	ld.param.u64 	%rd26, [_Z12countingSortPjS_S_S_S_P6float3S1_S1_S1_P6StatesS3_PfS4_j_param_10];
	ld.param.u32 	%r11, [_Z12countingSortPjS_S_S_S_P6float3S1_S1_S1_P6StatesS3_PfS4_j_param_13];
	mov.u32 	%r1, %ntid.x;
	mov.u32 	%r12, %ctaid.x;
	mov.u32 	%r13, %tid.x;
	mad.lo.s32 	%r18, %r1, %r12, %r13;
	setp.ge.u32 	%p1, %r18, %r11;
	@%p1 bra 	$L__BB5_7;
	ld.param.u64 	%rd58, [_Z12countingSortPjS_S_S_S_P6float3S1_S1_S1_P6StatesS3_PfS4_j_param_12];
	ld.param.u64 	%rd57, [_Z12countingSortPjS_S_S_S_P6float3S1_S1_S1_P6StatesS3_PfS4_j_param_11];
	ld.param.u64 	%rd56, [_Z12countingSortPjS_S_S_S_P6float3S1_S1_S1_P6StatesS3_PfS4_j_param_6];
	ld.param.u64 	%rd55, [_Z12countingSortPjS_S_S_S_P6float3S1_S1_S1_P6StatesS3_PfS4_j_param_5];
	ld.param.u64 	%rd54, [_Z12countingSortPjS_S_S_S_P6float3S1_S1_S1_P6StatesS3_PfS4_j_param_2];
	ld.param.u64 	%rd53, [_Z12countingSortPjS_S_S_S_P6float3S1_S1_S1_P6StatesS3_PfS4_j_param_0];
	add.u64 	%rd1, %SPL, 0;
	mov.u32 	%r14, %nctaid.x;
	mul.lo.s32 	%r3, %r1, %r14;
	cvta.to.global.u64 	%rd2, %rd54;
	cvta.to.global.u64 	%rd3, %rd53;
	cvta.to.global.u64 	%rd4, %rd17;
	cvta.to.global.u64 	%rd5, %rd20;
	cvta.to.global.u64 	%rd6, %rd23;
	cvta.to.global.u64 	%rd7, %rd24;
	cvta.to.global.u64 	%rd8, %rd55;
	cvta.to.global.u64 	%rd9, %rd56;
	cvta.to.global.u64 	%rd10, %rd25;
	cvta.to.global.u64 	%rd11, %rd26;
	cvta.to.global.u64 	%rd12, %rd57;
	cvta.to.global.u64 	%rd13, %rd58;
	cvta.to.global.u64 	%rd14, %rd19;
$L__BB5_2:
	mul.wide.u32 	%rd30, %r18, 4;
	add.s64 	%rd31, %rd2, %rd30;
	ld.global.u32 	%r5, [%rd31];
	setp.gt.u32 	%p2, %r5, 4095;
	@%p2 bra 	$L__BB5_6;
	mul.wide.u32 	%rd32, %r5, 4;
	add.s64 	%rd33, %rd3, %rd32;
	ld.global.u32 	%r6, [%rd33];
	mul.wide.u32 	%rd34, %r18, 4;
	add.s64 	%rd35, %rd4, %rd34;
	ld.global.u32 	%r7, [%rd35];
	add.s32 	%r8, %r7, %r6;
	add.s64 	%rd36, %rd5, %rd32;
	ld.global.u32 	%r9, [%rd36];
	setp.lt.u32 	%p3, %r7, %r9;
	mul.wide.u32 	%rd37, %r18, 12;
	add.s64 	%rd15, %rd6, %rd37;
	@%p3 bra 	$L__BB5_5;
	ld.global.f32 	%f1, [%rd15];
	cvt.f64.f32 	%fd1, %f1;
	ld.global.f32 	%f2, [%rd15+4];
	cvt.f64.f32 	%fd2, %f2;
	ld.global.f32 	%f3, [%rd15+8];
	cvt.f64.f32 	%fd3, %f3;
	st.local.v2.u32 	[%rd1], {%r8, %r5};
	st.local.v2.u32 	[%rd1+8], {%r6, %r7};
	st.local.v2.u32 	[%rd1+16], {%r9, %r18};
	st.local.f64 	[%rd1+24], %fd1;
	st.local.f64 	[%rd1+32], %fd2;
	st.local.f64 	[%rd1+40], %fd3;
	st.local.u32 	[%rd1+48], %r11;
	mov.u64 	%rd38, $str;
	cvta.global.u64 	%rd39, %rd38;
	add.u64 	%rd40, %SP, 0;
	{ // callseq 0, 0
	.param .b64 param0;
	st.param.b64 	[param0], %rd39;
	.param .b64 param1;
	st.param.b64 	[param1], %rd40;
	.param .b32 retval0;
	call.uni (retval0), 
	vprintf, 
	(
	param0, 
	param1
	);
	ld.param.b32 	%r15, [retval0];
	} // callseq 0
$L__BB5_5:
	mul.wide.s32 	%rd41, %r8, 12;
	add.s64 	%rd42, %rd7, %rd41;
	ld.global.f32 	%f4, [%rd15];
	ld.global.f32 	%f5, [%rd15+4];
	ld.global.f32 	%f6, [%rd15+8];
	st.global.f32 	[%rd42], %f4;
	st.global.f32 	[%rd42+4], %f5;
	st.global.f32 	[%rd42+8], %f6;
	add.s64 	%rd43, %rd9, %rd41;
	mul.wide.u32 	%rd44, %r18, 12;
	add.s64 	%rd45, %rd8, %rd44;
	ld.global.f32 	%f7, [%rd45];
	ld.global.f32 	%f8, [%rd45+4];
	ld.global.f32 	%f9, [%rd45+8];
	st.global.f32 	[%rd43], %f7;
	st.global.f32 	[%rd43+4], %f8;
	st.global.f32 	[%rd43+8], %f9;
	mul.wide.u32 	%rd46, %r18, 4;
	add.s64 	%rd47, %rd10, %rd46;
	ld.global.u32 	%r17, [%rd47];
	mul.wide.s32 	%rd48, %r8, 4;
	add.s64 	%rd49, %rd11, %rd48;
	st.global.u32 	[%rd49], %r17;
	add.s64 	%rd50, %rd12, %rd46;
	ld.global.f32 	%f10, [%rd50];
	add.s64 	%rd51, %rd13, %rd48;
	st.global.f32 	[%rd51], %f10;
	add.s64 	%rd52, %rd14, %rd48;
	st.global.u32 	[%rd52], %r5;
$L__BB5_6:
	add.s32 	%r18, %r18, %r3;
	setp.lt.u32 	%p4, %r18, %r11;
	@%p4 bra 	$L__BB5_2;
$L__BB5_7:
	ret;

}
	// .globl	_Z24calculateDensitiesGlobalP6float3PfPjS2_S2_j
.visible .entry _Z24calculateDensitiesGlobalP6float3PfPjS2_S2_j(
	.param .u64 .ptr .align 1 _Z24calculateDensitiesGlobalP6float3PfPjS2_S2_j_param_0,
	.param .u64 .ptr .align 1 _Z24calculateDensitiesGlobalP6float3PfPjS2_S2_j_param_1,
	.param .u64 .ptr .align 1 _Z24calculateDensitiesGlobalP6float3PfPjS2_S2_j_param_2,
	.param .u64 .ptr .align 1 _Z24calculateDensitiesGlobalP6float3PfPjS2_S2_j_param_3,
	.param .u64 .ptr .align 1 _Z24calculateDensitiesGlobalP6float3PfPjS2_S2_j_param_4,
	.param .u32 _Z24calculateDensitiesGlobalP6float3PfPjS2_S2_j_param_5
)
{
	.reg .pred 	%p<21>;
	.reg .b32 	%r<60>;
	.reg .b32 	%f<161>;
	.reg .b64 	%rd<38>;
	.reg .b64 	%fd<15>;

	ld.param.u64 	%rd9, [_Z24calculateDensitiesGlobalP6float3PfPjS2_S2_j_param_0];
	ld.param.u64 	%rd5, [_Z24calculateDensitiesGlobalP6float3PfPjS2_S2_j_param_1];
	ld.param.u64 	%rd7, [_Z24calculateDensitiesGlobalP6float3PfPjS2_S2_j_param_3];
	ld.param.u64 	%rd8, [_Z24calculateDensitiesGlobalP6float3PfPjS2_S2_j_param_4];
	ld.param.u32 	%r27, [_Z24calculateDensitiesGlobalP6float3PfPjS2_S2_j_param_5];
	cvta.to.global.u64 	%rd1, %rd9;
	mov.u32 	%r28, %tid.x;
	mov.u32 	%r1, %ntid.x;
	mov.u32 	%r29, %ctaid.x;
	mad.lo.s32 	%r54, %r1, %r29, %r28;
	setp.ge.u32 	%p1, %r54, %r27;
	@%p1 bra 	$L__BB6_29;
	mov.u32 	%r30, %nctaid.x;
	mul.lo.s32 	%r3, %r1, %r30;
	cvta.to.global.u64 	%rd2, %rd5;
	cvta.to.global.u64 	%rd3, %rd7;
	cvta.to.global.u64 	%rd4, %rd8;
	mov.u64 	%rd16, neighborList;
$L__BB6_2:
	ld.param.u64 	%rd37, [_Z24calculateDensitiesGlobalP6float3PfPjS2_S2_j_param_2];
	mul.wide.u32 	%rd10, %r54, 12;
	add.s64 	%rd11, %rd1, %rd10;
	ld.global.f32 	%f1, [%rd11];
	ld.global.f32 	%f2, [%rd11+4];
	ld.global.f32 	%f3, [%rd11+8];
	cvta.to.global.u64 	%rd12, %rd37;
	mul.wide.u32 	%rd13, %r54, 4;
	add.s64 	%rd14, %rd12, %rd13;
	ld.global.u32 	%r32, [%rd14];
	and.b32  	%r5, %r32, 15;
	shr.u32 	%r33, %r32, 4;
	and.b32  	%r6, %r33, 15;
	shr.u32 	%r7, %r32, 8;
	mov.f32 	%f160, 0f00000000;
	mov.b32 	%r55, 0;
$L__BB6_3:
	mul.wide.u32 	%rd15, %r55, 12;
	add.s64 	%rd17, %rd16, %rd15;
	ld.global.nc.u32 	%r34, [%rd17];
	add.s32 	%r35, %r34, %r5;
	ld.global.nc.u32 	%r36, [%rd17+4];
	add.s32 	%r37, %r36, %r6;
	ld.global.nc.u32 	%r39, [%rd17+8];
	add.s32 	%r40, %r39, %r7;
	max.u32 	%r42, %r35, %r37;
	max.u32 	%r43, %r42, %r40;
	setp.gt.u32 	%p2, %r43, 15;
	shl.b32 	%r44, %r37, 4;
	add.s32 	%r45, %r44, %r35;
	shl.b32 	%r46, %r40, 8;
	add.s32 	%r47, %r45, %r46;
	setp.eq.s32 	%p3, %r47, 4096;
	or.pred  	%p4, %p2, %p3;
	@%p4 bra 	$L__BB6_27;
	mul.wide.u32 	%rd18, %r47, 4;
	add.s64 	%rd19, %rd3, %rd18;
	ld.global.u32 	%r10, [%rd19];
	add.s64 	%rd20, %rd4, %rd18;
	ld.global.u32 	%r11, [%rd20];
	setp.eq.s32 	%p5, %r11, 0;
	@%p5 bra 	$L__BB6_27;
	setp.lt.u32 	%p6, %r11, 4;
	mov.b32 	%r59, 0;
	@%p6 bra 	$L__BB6_16;
	and.b32  	%r59, %r11, -4;
	neg.s32 	%r57, %r59;
	add.s32 	%r56, %r10, 3;
$L__BB6_7:
	.pragma "nounroll";
	add.s32 	%r17, %r56, -2;
	add.s32 	%r49, %r56, -3;
	mul.wide.u32 	%rd21, %r49, 12;
	add.s64 	%rd22, %rd1, %rd21;
	ld.global.f32 	%f42, [%rd22];
	sub.f32 	%f43, %f42, %f1;
	ld.global.f32 	%f44, [%rd22+4];
	sub.f32 	%f45, %f44, %f2;
	ld.global.f32 	%f46, [%rd22+8];
	sub.f32 	%f47, %f46, %f3;
	mul.f32 	%f48, %f45, %f45;
	fma.rn.f32 	%f49, %f43, %f43, %f48;
	fma.rn.f32 	%f6, %f47, %f47, %f49;
	sqrt.rn.f32 	%f50, %f6;
	setp.gt.f32 	%p7, %f50, 0f3FE66666;
	mov.f32 	%f149, 0f00000000;
	@%p7 bra 	$L__BB6_9;
	mov.f32 	%f51, 0f404F5C28;
	sub.f32 	%f52, %f51, %f6;
	mul.f32 	%f53, %f52, %f52;
	mul.f32 	%f54, %f52, %f53;
	cvt.f64.f32 	%fd1, %f54;
	mul.f64 	%fd2, %fd1, 0d3F802CEF01112932;
	cvt.rn.f32.f64 	%f55, %fd2;
	mul.f32 	%f149, %f55, 0f3E000000;
$L__BB6_9:
	add.f32 	%f9, %f160, %f149;
	mul.wide.u32 	%rd23, %r17, 12;
	add.s64 	%rd24, %rd1, %rd23;
	ld.global.f32 	%f57, [%rd24];
	sub.f32 	%f58, %f57, %f1;
	ld.global.f32 	%f59, [%rd24+4];
	sub.f32 	%f60, %f59, %f2;
	ld.global.f32 	%f61, [%rd24+8];
	sub.f32 	%f62, %f61, %f3;
	mul.f32 	%f63, %f60, %f60;
	fma.rn.f32 	%f64, %f58, %f58, %f63;
	fma.rn.f32 	%f10, %f62, %f62, %f64;
	sqrt.rn.f32 	%f65, %f10;
	setp.gt.f32 	%p8, %f65, 0f3FE66666;
	mov.f32 	%f150, 0f00000000;
	@%p8 bra 	$L__BB6_11;
	mov.f32 	%f66, 0f404F5C28;
	sub.f32 	%f67, %f66, %f10;
	mul.f32 	%f68, %f67, %f67;
	mul.f32 	%f69, %f67, %f68;
	cvt.f64.f32 	%fd3, %f69;
	mul.f64 	%fd4, %fd3, 0d3F802CEF01112932;
	cvt.rn.f32.f64 	%f70, %fd4;
	mul.f32 	%f150, %f70, 0f3E000000;
$L__BB6_11:
	add.f32 	%f13, %f9, %f150;
	add.s32 	%r50, %r17, 1;
	mul.wide.u32 	%rd25, %r50, 12;
	add.s64 	%rd26, %rd1, %rd25;
	ld.global.f32 	%f72, [%rd26];
	sub.f32 	%f73, %f72, %f1;
	ld.global.f32 	%f74, [%rd26+4];
	sub.f32 	%f75, %f74, %f2;
	ld.global.f32 	%f76, [%rd26+8];
	sub.f32 	%f77, %f76, %f3;
	mul.f32 	%f78, %f75, %f75;
	fma.rn.f32 	%f79, %f73, %f73, %f78;
	fma.rn.f32 	%f14, %f77, %f77, %f79;
	sqrt.rn.f32 	%f80, %f14;
	setp.gt.f32 	%p9, %f80, 0f3FE66666;
	mov.f32 	%f151, 0f00000000;
	@%p9 bra 	$L__BB6_13;
	mov.f32 	%f81, 0f404F5C28;
	sub.f32 	%f82, %f81, %f14;
	mul.f32 	%f83, %f82, %f82;
	mul.f32 	%f84, %f82, %f83;
	cvt.f64.f32 	%fd5, %f84;
	mul.f64 	%fd6, %fd5, 0d3F802CEF01112932;
	cvt.rn.f32.f64 	%f85, %fd6;
	mul.f32 	%f151, %f85, 0f3E000000;
$L__BB6_13:
	add.f32 	%f17, %f13, %f151;
	mul.wide.u32 	%rd27, %r56, 12;
	add.s64 	%rd28, %rd1, %rd27;
	ld.global.f32 	%f87, [%rd28];
	sub.f32 	%f88, %f87, %f1;
	ld.global.f32 	%f89, [%rd28+4];
	sub.f32 	%f90, %f89, %f2;
	ld.global.f32 	%f91, [%rd28+8];
	sub.f32 	%f92, %f91, %f3;
	mul.f32 	%f93, %f90, %f90;
	fma.rn.f32 	%f94, %f88, %f88, %f93;
	fma.rn.f32 	%f18, %f92, %f92, %f94;
	sqrt.rn.f32 	%f95, %f18;
	setp.gt.f32 	%p10, %f95, 0f3FE66666;
	mov.f32 	%f152, 0f00000000;
	@%p10 bra 	$L__BB6_15;
	mov.f32 	%f96, 0f404F5C28;
	sub.f32 	%f97, %f96, %f18;
	mul.f32 	%f98, %f97, %f97;
	mul.f32 	%f99, %f97, %f98;
	cvt.f64.f32 	%fd7, %f99;
	mul.f64 	%fd8, %fd7, 0d3F802CEF01112932;
	cvt.rn.f32.f64 	%f100, %fd8;
	mul.f32 	%f152, %f100, 0f3E000000;
$L__BB6_15:
	add.f32 	%f160, %f17, %f152;
	add.s32 	%r57, %r57, 4;
	add.s32 	%r56, %r56, 4;
	setp.ne.s32 	%p11, %r57, 0;
	@%p11 bra 	$L__BB6_7;
$L__BB6_16:
	and.b32  	%r21, %r11, 3;
	setp.eq.s32 	%p12, %r21, 0;
	@%p12 bra 	$L__BB6_27;
	setp.eq.s32 	%p13, %r21, 1;
	@%p13 bra 	$L__BB6_23;
	add.s32 	%r22, %r59, %r10;
	mul.wide.u32 	%rd29, %r22, 12;
	add.s64 	%rd30, %rd1, %rd29;
	ld.global.f32 	%f103, [%rd30];
	sub.f32 	%f104, %f103, %f1;
	ld.global.f32 	%f105, [%rd30+4];
	sub.f32 	%f106, %f105, %f2;
	ld.global.f32 	%f107, [%rd30+8];
	sub.f32 	%f108, %f107, %f3;
	mul.f32 	%f109, %f106, %f106;
	fma.rn.f32 	%f110, %f104, %f104, %f109;
	fma.rn.f32 	%f24, %f108, %f108, %f110;
	sqrt.rn.f32 	%f111, %f24;
	setp.gt.f32 	%p14, %f111, 0f3FE66666;
	mov.f32 	%f155, 0f00000000;
	@%p14 bra 	$L__BB6_20;
	mov.f32 	%f112, 0f404F5C28;
	sub.f32 	%f113, %f112, %f24;
	mul.f32 	%f114, %f113, %f113;
	mul.f32 	%f115, %f113, %f114;
	cvt.f64.f32 	%fd9, %f115;
	mul.f64 	%fd10, %fd9, 0d3F802CEF01112932;
	cvt.rn.f32.f64 	%f116, %fd10;
	mul.f32 	%f155, %f116, 0f3E000000;
$L__BB6_20:
	add.f32 	%f27, %f160, %f155;
	add.s32 	%r51, %r22, 1;
	mul.wide.u32 	%rd31, %r51, 12;
	add.s64 	%rd32, %rd1, %rd31;
	ld.global.f32 	%f118, [%rd32];
	sub.f32 	%f119, %f118, %f1;
	ld.global.f32 	%f120, [%rd32+4];
	sub.f32 	%f121, %f120, %f2;
	ld.global.f32 	%f122, [%rd32+8];
	sub.f32 	%f123, %f122, %f3;
	mul.f32 	%f124, %f121, %f121;
	fma.rn.f32 	%f125, %f119, %f119, %f124;
	fma.rn.f32 	%f28, %f123, %f123, %f125;
	sqrt.rn.f32 	%f126, %f28;
	setp.gt.f32 	%p15, %f126, 0f3FE66666;
	mov.f32 	%f156, 0f00000000;
	@%p15 bra 	$L__BB6_22;
	mov.f32 	%f127, 0f404F5C28;
	sub.f32 	%f128, %f127, %f28;
	mul.f32 	%f129, %f128, %f128;
	mul.f32 	%f130, %f128, %f129;
	cvt.f64.f32 	%fd11, %f130;
	mul.f64 	%fd12, %fd11, 0d3F802CEF01112932;
	cvt.rn.f32.f64 	%f131, %fd12;
	mul.f32 	%f156, %f131, 0f3E000000;
$L__BB6_22:
	add.f32 	%f160, %f27, %f156;
	add.s32 	%r59, %r59, 2;
$L__BB6_23:
	and.b32  	%r52, %r11, 1;
	setp.eq.b32 	%p16, %r52, 1;
	not.pred 	%p17, %p16;
	@%p17 bra 	$L__BB6_27;
	add.s32 	%r53, %r59, %r10;
	mul.wide.u32 	%rd33, %r53, 12;
	add.s64 	%rd34, %rd1, %rd33;
	ld.global.f32 	%f133, [%rd34];
	sub.f32 	%f134, %f133, %f1;
	ld.global.f32 	%f135, [%rd34+4];
	sub.f32 	%f136, %f135, %f2;
	ld.global.f32 	%f137, [%rd34+8];
	sub.f32 	%f138, %f137, %f3;
	mul.f32 	%f139, %f136, %f136;
	fma.rn.f32 	%f140, %f134, %f134, %f139;
	fma.rn.f32 	%f34, %f138, %f138, %f140;
	sqrt.rn.f32 	%f141, %f34;
	setp.gt.f32 	%p18, %f141, 0f3FE66666;
	mov.f32 	%f159, 0f00000000;
	@%p18 bra 	$L__BB6_26;
	mov.f32 	%f142, 0f404F5C28;
	sub.f32 	%f143, %f142, %f34;
	mul.f32 	%f144, %f143, %f143;
	mul.f32 	%f145, %f143, %f144;
	cvt.f64.f32 	%fd13, %f145;
	mul.f64 	%fd14, %fd13, 0d3F802CEF01112932;
	cvt.rn.f32.f64 	%f146, %fd14;
	mul.f32 	%f159, %f146, 0f3E000000;
$L__BB6_26:
	add.f32 	%f160, %f160, %f159;
$L__BB6_27:
	add.s32 	%r55, %r55, 1;
	setp.ne.s32 	%p19, %r55, 27;
	@%p19 bra 	$L__BB6_3;
	mul.wide.u32 	%rd35, %r54, 4;
	add.s64 	%rd36, %rd2, %rd35;
	st.global.f32 	[%rd36], %f160;
	add.s32 	%r54, %r54, %r3;
	setp.lt.u32 	%p20, %r54, %r27;
	@%p20 bra 	$L__BB6_2;
$L__BB6_29:
	ret;

}
	// .globl	_Z24calculateDensitiesSharedP6float3PfPjS2_S2_j
.visible .entry _Z24calculateDensitiesSharedP6float3PfPjS2_S2_j(
	.param .u64 .ptr .align 1 _Z24calculateDensitiesSharedP6float3PfPjS2_S2_j_param_0,
	.param .u64 .ptr .align 1 _Z24calculateDensitiesSharedP6float3PfPjS2_S2_j_param_1,
	.param .u64 .ptr .align 1 _Z24calculateDensitiesSharedP6float3PfPjS2_S2_j_param_2,
	.param .u64 .ptr .align 1 _Z24calculateDensitiesSharedP6float3PfPjS2_S2_j_param_3,
	.param .u64 .ptr .align 1 _Z24calculateDensitiesSharedP6float3PfPjS2_S2_j_param_4,
	.param .u32 _Z24calculateDensitiesSharedP6float3PfPjS2_S2_j_param_5
)
{
	.reg .pred 	%p<29>;
	.reg .b32 	%r<106>;
	.reg .b32 	%f<181>;
	.reg .b64 	%rd<37>;
	.reg .b64 	%fd<15>;
	// demoted variable
	.shared .align 4 .b8 _ZZ24calculateDensitiesSharedP6float3PfPjS2_S2_jE4nPos[16200];
	// demoted variable
	.shared .align 4 .u32 _ZZ24calculateDensitiesSharedP6float3PfPjS2_S2_jE9sharedIdx;
	ld.param.u64 	%rd7, [_Z24calculateDensitiesSharedP6float3PfPjS2_S2_j_param_0];
	ld.param.u64 	%rd8, [_Z24calculateDensitiesSharedP6float3PfPjS2_S2_j_param_1];
	ld.param.u64 	%rd9, [_Z24calculateDensitiesSharedP6float3PfPjS2_S2_j_param_3];
	ld.param.u64 	%rd10, [_Z24calculateDensitiesSharedP6float3PfPjS2_S2_j_param_4];
	cvta.to.global.u64 	%rd1, %rd7;
	cvta.to.global.u64 	%rd2, %rd8;
	cvta.to.global.u64 	%rd3, %rd9;
	cvta.to.global.u64 	%rd4, %rd10;
	mov.u32 	%r1, %ctaid.x;
	mul.wide.u32 	%rd11, %r1, 4;
	add.s64 	%rd5, %rd4, %rd11;
	ld.global.u32 	%r47, [%rd5];
	setp.eq.s32 	%p1, %r47, 0;
	@%p1 bra 	$L__BB7_41;
	mov.u32 	%r100, %tid.x;
	setp.ne.s32 	%p2, %r100, 0;
	@%p2 bra 	$L__BB7_14;
	mov.b32 	%r98, 0;
	st.shared.u32 	[_ZZ24calculateDensitiesSharedP6float3PfPjS2_S2_jE9sharedIdx], %r98;
	and.b32  	%r3, %r1, 15;
	shr.u32 	%r49, %r1, 4;
	and.b32  	%r4, %r49, 15;
	shr.u32 	%r5, %r1, 8;
	mov.u64 	%rd13, neighborList;
	mov.u32 	%r92, %r98;
$L__BB7_3:
	mul.wide.u32 	%rd12, %r92, 12;
	add.s64 	%rd14, %rd13, %rd12;
	ld.global.nc.u32 	%r50, [%rd14];
	add.s32 	%r51, %r50, %r3;
	ld.global.nc.u32 	%r52, [%rd14+4];
	add.s32 	%r53, %r52, %r4;
	ld.global.nc.u32 	%r55, [%rd14+8];
	add.s32 	%r56, %r55, %r5;
	max.u32 	%r58, %r51, %r53;
	max.u32 	%r59, %r58, %r56;
	setp.gt.u32 	%p3, %r59, 15;
	shl.b32 	%r60, %r53, 4;
	add.s32 	%r61, %r60, %r51;
	shl.b32 	%r62, %r56, 8;
	add.s32 	%r63, %r61, %r62;
	setp.eq.s32 	%p4, %r63, 4096;
	or.pred  	%p5, %p3, %p4;
	@%p5 bra 	$L__BB7_13;
	mul.wide.u32 	%rd15, %r63, 4;
	add.s64 	%rd16, %rd3, %rd15;
	ld.global.u32 	%r9, [%rd16];
	add.s64 	%rd17, %rd4, %rd15;
	ld.global.u32 	%r10, [%rd17];
	setp.eq.s32 	%p6, %r10, 0;
	@%p6 bra 	$L__BB7_13;
	and.b32  	%r11, %r10, 3;
	setp.lt.u32 	%p7, %r10, 4;
	mov.b32 	%r97, 0;
	mov.u32 	%r95, %r98;
	@%p7 bra 	$L__BB7_8;
	and.b32  	%r97, %r10, -4;
	mov.b32 	%r94, 0;
	mov.u32 	%r95, %r98;
$L__BB7_7:
	add.s32 	%r67, %r94, %r9;
	mul.wide.u32 	%rd18, %r67, 12;
	add.s64 	%rd19, %rd1, %rd18;
	ld.global.f32 	%f38, [%rd19];
	ld.global.f32 	%f39, [%rd19+4];
	ld.global.f32 	%f40, [%rd19+8];
	mov.u32 	%r68, _ZZ24calculateDensitiesSharedP6float3PfPjS2_S2_jE4nPos;
	mad.lo.s32 	%r69, %r95, 12, %r68;
	st.shared.f32 	[%r69], %f38;
	st.shared.f32 	[%r69+4], %f39;
	st.shared.f32 	[%r69+8], %f40;
	add.s32 	%r70, %r67, 1;
	mul.wide.u32 	%rd20, %r70, 12;
	add.s64 	%rd21, %rd1, %rd20;
	ld.global.f32 	%f41, [%rd21];
	ld.global.f32 	%f42, [%rd21+4];
	ld.global.f32 	%f43, [%rd21+8];
	st.shared.f32 	[%r69+12], %f41;
	st.shared.f32 	[%r69+16], %f42;
	st.shared.f32 	[%r69+20], %f43;
	add.s32 	%r71, %r67, 2;
	mul.wide.u32 	%rd22, %r71, 12;
	add.s64 	%rd23, %rd1, %rd22;
	ld.global.f32 	%f44, [%rd23];
	ld.global.f32 	%f45, [%rd23+4];
	ld.global.f32 	%f46, [%rd23+8];
	st.shared.f32 	[%r69+24], %f44;
	st.shared.f32 	[%r69+28], %f45;
	st.shared.f32 	[%r69+32], %f46;
	add.s32 	%r72, %r67, 3;
	mul.wide.u32 	%rd24, %r72, 12;
	add.s64 	%rd25, %rd1, %rd24;
	ld.global.f32 	%f47, [%rd25];
	ld.global.f32 	%f48, [%rd25+4];
	ld.global.f32 	%f49, [%rd25+8];
	add.s32 	%r95, %r95, 4;
	st.shared.f32 	[%r69+36], %f47;
	st.shared.f32 	[%r69+40], %f48;
	st.shared.f32 	[%r69+44], %f49;
	add.s32 	%r94, %r94, 4;
	setp.ne.s32 	%p8, %r94, %r97;
	@%p8 bra 	$L__BB7_7;
$L__BB7_8:
	setp.eq.s32 	%p9, %r11, 0;
	mov.u32 	%r98, %r95;
	@%p9 bra 	$L__BB7_12;
	add.s32 	%r20, %r97, %r9;
	mul.wide.u32 	%rd26, %r20, 12;
	add.s64 	%rd27, %rd1, %rd26;
	ld.global.f32 	%f50, [%rd27];
	ld.global.f32 	%f51, [%rd27+4];
	ld.global.f32 	%f52, [%rd27+8];
	add.s32 	%r98, %r95, 1;
	mov.u32 	%r73, _ZZ24calculateDensitiesSharedP6float3PfPjS2_S2_jE4nPos;
	mad.lo.s32 	%r22, %r95, 12, %r73;
	st.shared.f32 	[%r22], %f50;
	st.shared.f32 	[%r22+4], %f51;
	st.shared.f32 	[%r22+8], %f52;
	setp.eq.s32 	%p10, %r11, 1;
	@%p10 bra 	$L__BB7_12;
	add.s32 	%r74, %r20, 1;
	mul.wide.u32 	%rd28, %r74, 12;
	add.s64 	%rd29, %rd1, %rd28;
	ld.global.f32 	%f53, [%rd29];
	ld.global.f32 	%f54, [%rd29+4];
	ld.global.f32 	%f55, [%rd29+8];
	add.s32 	%r98, %r95, 2;
	st.shared.f32 	[%r22+12], %f53;
	st.shared.f32 	[%r22+16], %f54;
	st.shared.f32 	[%r22+20], %f55;
	setp.eq.s32 	%p11, %r11, 2;
	@%p11 bra 	$L__BB7_12;
	add.s32 	%r75, %r20, 2;
	mul.wide.u32 	%rd30, %r75, 12;
	add.s64 	%rd31, %rd1, %rd30;
	ld.global.f32 	%f56, [%rd31];
	ld.global.f32 	%f57, [%rd31+4];
	ld.global.f32 	%f58, [%rd31+8];
	add.s32 	%r98, %r95, 3;
	st.shared.f32 	[%r22+24], %f56;
	st.shared.f32 	[%r22+28], %f57;
	st.shared.f32 	[%r22+32], %f58;
$L__BB7_12:
	st.shared.u32 	[_ZZ24calculateDensitiesSharedP6float3PfPjS2_S2_jE9sharedIdx], %r98;
$L__BB7_13:
	add.s32 	%r92, %r92, 1;
	setp.ne.s32 	%p12, %r92, 27;
	@%p12 bra 	$L__BB7_3;
$L__BB7_14:
	bar.sync 	0;
	mov.u32 	%r28, %ntid.x;
	ld.global.u32 	%r76, [%rd5];
	setp.ge.u32 	%p13, %r100, %r76;
	@%p13 bra 	$L__BB7_41;
	add.s64 	%rd6, %rd3, %rd11;
	ld.shared.u32 	%r29, [_ZZ24calculateDensitiesSharedP6float3PfPjS2_S2_jE9sharedIdx];
	setp.gt.s32 	%p14, %r29, 0;
	@%p14 bra 	$L__BB7_16;
	bra.uni 	$L__BB7_40;
$L__BB7_16:
	and.b32  	%r30, %r29, 3;
	and.b32  	%r31, %r29, 2147483644;
	and.b32  	%r32, %r29, 1;
	neg.s32 	%r33, %r31;
$L__BB7_17:
	setp.lt.u32 	%p16, %r29, 4;
	ld.global.u32 	%r35, [%rd6];
	mov.u32 	%r82, _ZZ24calculateDensitiesSharedP6float3PfPjS2_S2_jE4nPos;
	mad.lo.s32 	%r83, %r100, 12, %r82;
	ld.shared.f32 	%f1, [%r83];
	ld.shared.f32 	%f2, [%r83+4];
	ld.shared.f32 	%f3, [%r83+8];
	mov.f32 	%f173, 0f00000000;
	mov.b32 	%r104, 0;
	@%p16 bra 	$L__BB7_28;
	add.s32 	%r101, %r82, 24;
	mov.f32 	%f173, 0f00000000;
	mov.u32 	%r102, %r33;
$L__BB7_19:
	.pragma "nounroll";
	ld.shared.f32 	%f63, [%r101+-24];
	sub.f32 	%f64, %f63, %f1;
	ld.shared.f32 	%f65, [%r101+-20];
	sub.f32 	%f66, %f65, %f2;
	ld.shared.f32 	%f67, [%r101+-16];
	sub.f32 	%f68, %f67, %f3;
	mul.f32 	%f69, %f66, %f66;
	fma.rn.f32 	%f70, %f64, %f64, %f69;
	fma.rn.f32 	%f5, %f68, %f68, %f70;
	sqrt.rn.f32 	%f71, %f5;
	setp.gt.f32 	%p17, %f71, 0f3FE66666;
	mov.f32 	%f169, 0f00000000;
	@%p17 bra 	$L__BB7_21;
	mov.f32 	%f72, 0f404F5C28;
	sub.f32 	%f73, %f72, %f5;
	mul.f32 	%f74, %f73, %f73;
	mul.f32 	%f75, %f73, %f74;
	cvt.f64.f32 	%fd1, %f75;
	mul.f64 	%fd2, %fd1, 0d3F802CEF01112932;
	cvt.rn.f32.f64 	%f76, %fd2;
	mul.f32 	%f169, %f76, 0f3E000000;
$L__BB7_21:
	add.f32 	%f8, %f173, %f169;
	ld.shared.f32 	%f78, [%r101+-12];
	sub.f32 	%f79, %f78, %f1;
	ld.shared.f32 	%f80, [%r101+-8];
	sub.f32 	%f81, %f80, %f2;
	ld.shared.f32 	%f82, [%r101+-4];
	sub.f32 	%f83, %f82, %f3;
	mul.f32 	%f84, %f81, %f81;
	fma.rn.f32 	%f85, %f79, %f79, %f84;
	fma.rn.f32 	%f9, %f83, %f83, %f85;
	sqrt.rn.f32 	%f86, %f9;
	setp.gt.f32 	%p18, %f86, 0f3FE66666;
	mov.f32 	%f170, 0f00000000;
	@%p18 bra 	$L__BB7_23;
	mov.f32 	%f87, 0f404F5C28;
	sub.f32 	%f88, %f87, %f9;
	mul.f32 	%f89, %f88, %f88;
	mul.f32 	%f90, %f88, %f89;
	cvt.f64.f32 	%fd3, %f90;
	mul.f64 	%fd4, %fd3, 0d3F802CEF01112932;
	cvt.rn.f32.f64 	%f91, %fd4;
	mul.f32 	%f170, %f91, 0f3E000000;
$L__BB7_23:
	add.f32 	%f12, %f8, %f170;
	ld.shared.f32 	%f93, [%r101];
	sub.f32 	%f94, %f93, %f1;
	ld.shared.f32 	%f95, [%r101+4];
	sub.f32 	%f96, %f95, %f2;
	ld.shared.f32 	%f97, [%r101+8];
	sub.f32 	%f98, %f97, %f3;
	mul.f32 	%f99, %f96, %f96;
	fma.rn.f32 	%f100, %f94, %f94, %f99;
	fma.rn.f32 	%f13, %f98, %f98, %f100;
	sqrt.rn.f32 	%f101, %f13;
	setp.gt.f32 	%p19, %f101, 0f3FE66666;
	mov.f32 	%f171, 0f00000000;
	@%p19 bra 	$L__BB7_25;
	mov.f32 	%f102, 0f404F5C28;
	sub.f32 	%f103, %f102, %f13;
	mul.f32 	%f104, %f103, %f103;
	mul.f32 	%f105, %f103, %f104;
	cvt.f64.f32 	%fd5, %f105;
	mul.f64 	%fd6, %fd5, 0d3F802CEF01112932;
	cvt.rn.f32.f64 	%f106, %fd6;
	mul.f32 	%f171, %f106, 0f3E000000;
$L__BB7_25:
	add.f32 	%f16, %f12, %f171;
	ld.shared.f32 	%f108, [%r101+12];
	sub.f32 	%f109, %f108, %f1;
	ld.shared.f32 	%f110, [%r101+16];
	sub.f32 	%f111, %f110, %f2;
	ld.shared.f32 	%f112, [%r101+20];
	sub.f32 	%f113, %f112, %f3;
	mul.f32 	%f114, %f111, %f111;
	fma.rn.f32 	%f115, %f109, %f109, %f114;
	fma.rn.f32 	%f17, %f113, %f113, %f115;
	sqrt.rn.f32 	%f116, %f17;
	setp.gt.f32 	%p20, %f116, 0f3FE66666;
	mov.f32 	%f172, 0f00000000;
	@%p20 bra 	$L__BB7_27;
	mov.f32 	%f117, 0f404F5C28;
	sub.f32 	%f118, %f117, %f17;
	mul.f32 	%f119, %f118, %f118;
	mul.f32 	%f120, %f118, %f119;
	cvt.f64.f32 	%fd7, %f120;
	mul.f64 	%fd8, %fd7, 0d3F802CEF01112932;
	cvt.rn.f32.f64 	%f121, %fd8;
	mul.f32 	%f172, %f121, 0f3E000000;
$L__BB7_27:
	add.f32 	%f173, %f16, %f172;
	add.s32 	%r102, %r102, 4;
	add.s32 	%r101, %r101, 48;
	setp.ne.s32 	%p21, %r102, 0;
	mov.u32 	%r104, %r31;
	@%p21 bra 	$L__BB7_19;
$L__BB7_28:
	setp.eq.s32 	%p22, %r30, 0;
	@%p22 bra 	$L__BB7_39;
	setp.eq.s32 	%p23, %r30, 1;
	@%p23 bra 	$L__BB7_35;
	mad.lo.s32 	%r41, %r104, 12, %r82;
	ld.shared.f32 	%f124, [%r41];
	sub.f32 	%f125, %f124, %f1;
	ld.shared.f32 	%f126, [%r41+4];
	sub.f32 	%f127, %f126, %f2;
	ld.shared.f32 	%f128, [%r41+8];
	sub.f32 	%f129, %f128, %f3;
	mul.f32 	%f130, %f127, %f127;
	fma.rn.f32 	%f131, %f125, %f125, %f130;
	fma.rn.f32 	%f23, %f129, %f129, %f131;
	sqrt.rn.f32 	%f132, %f23;
	setp.gt.f32 	%p24, %f132, 0f3FE66666;
	mov.f32 	%f175, 0f00000000;
	@%p24 bra 	$L__BB7_32;
	mov.f32 	%f133, 0f404F5C28;
	sub.f32 	%f134, %f133, %f23;
	mul.f32 	%f135, %f134, %f134;
	mul.f32 	%f136, %f134, %f135;
	cvt.f64.f32 	%fd9, %f136;
	mul.f64 	%fd10, %fd9, 0d3F802CEF01112932;
	cvt.rn.f32.f64 	%f137, %fd10;
	mul.f32 	%f175, %f137, 0f3E000000;
$L__BB7_32:
	add.f32 	%f26, %f173, %f175;
	ld.shared.f32 	%f139, [%r41+12];
	sub.f32 	%f140, %f139, %f1;
	ld.shared.f32 	%f141, [%r41+16];
	sub.f32 	%f142, %f141, %f2;
	ld.shared.f32 	%f143, [%r41+20];
	sub.f32 	%f144, %f143, %f3;
	mul.f32 	%f145, %f142, %f142;
	fma.rn.f32 	%f146, %f140, %f140, %f145;
	fma.rn.f32 	%f27, %f144, %f144, %f146;
	sqrt.rn.f32 	%f147, %f27;
	setp.gt.f32 	%p25, %f147, 0f3FE66666;
	mov.f32 	%f176, 0f00000000;
	@%p25 bra 	$L__BB7_34;
	mov.f32 	%f148, 0f404F5C28;
	sub.f32 	%f149, %f148, %f27;
	mul.f32 	%f150, %f149, %f149;
	mul.f32 	%f151, %f149, %f150;
	cvt.f64.f32 	%fd11, %f151;
	mul.f64 	%fd12, %fd11, 0d3F802CEF01112932;
	cvt.rn.f32.f64 	%f152, %fd12;
	mul.f32 	%f176, %f152, 0f3E000000;
$L__BB7_34:
	add.f32 	%f173, %f26, %f176;
	add.s32 	%r104, %r104, 2;
$L__BB7_35:
	setp.eq.s32 	%p26, %r32, 0;
	@%p26 bra 	$L__BB7_39;
	mad.lo.s32 	%r88, %r104, 12, %r82;
	ld.shared.f32 	%f154, [%r88];
	sub.f32 	%f155, %f154, %f1;
	ld.shared.f32 	%f156, [%r88+4];
	sub.f32 	%f157, %f156, %f2;
	ld.shared.f32 	%f158, [%r88+8];
	sub.f32 	%f159, %f158, %f3;
	mul.f32 	%f160, %f157, %f157;
	fma.rn.f32 	%f161, %f155, %f155, %f160;
	fma.rn.f32 	%f33, %f159, %f159, %f161;
	sqrt.rn.f32 	%f162, %f33;
	setp.gt.f32 	%p27, %f162, 0f3FE66666;
	mov.f32 	%f179, 0f00000000;
	@%p27 bra 	$L__BB7_38;
	mov.f32 	%f163, 0f404F5C28;
	sub.f32 	%f164, %f163, %f33;
	mul.f32 	%f165, %f164, %f164;
	mul.f32 	%f166, %f164, %f165;
	cvt.f64.f32 	%fd13, %f166;
	mul.f64 	%fd14, %fd13, 0d3F802CEF01112932;
	cvt.rn.f32.f64 	%f167, %fd14;
	mul.f32 	%f179, %f167, 0f3E000000;
$L__BB7_38:
	add.f32 	%f173, %f173, %f179;
$L__BB7_39:
	add.s32 	%r89, %r35, %r100;
	mul.wide.u32 	%rd35, %r89, 4;
	add.s64 	%rd36, %rd2, %rd35;
	st.global.f32 	[%rd36], %f173;
	add.s32 	%r100, %r100, %r28;
	ld.global.u32 	%r90, [%rd5];
	setp.lt.u32 	%p28, %r100, %r90;
	@%p28 bra 	$L__BB7_17;
	bra.uni 	$L__BB7_41;
$L__BB7_40:
	ld.global.u32 	%r77, [%rd6];
	add.s32 	%r78, %r77, %r100;
	mul.wide.u32 	%rd33, %r78, 4;
	add.s64 	%rd34, %rd2, %rd33;
	mov.b32 	%r79, 0;
	st.global.u32 	[%rd34], %r79;
	add.s32 	%r100, %r100, %r28;
	ld.global.u32 	%r80, [%rd5];
	setp.lt.u32 	%p15, %r100, %r80;
	@%p15 bra 	$L__BB7_40;
$L__BB7_41:
	ret;

}
	// .globl	_Z23computeColorGradsGlobalP6float3PfS0_S1_S1_PjS2_S2_S2_S2_j
.visible .entry _Z23computeColorGradsGlobalP6float3PfS0_S1_S1_PjS2_S2_S2_S2_j(
	.param .u64 .ptr .align 1 _Z23computeColorGradsGlobalP6float3PfS0_S1_S1_PjS2_S2_S2_S2_j_param_0,
	.param .u64 .ptr .align 1 _Z23computeColorGradsGlobalP6float3PfS0_S1_S1_PjS2_S2_S2_S2_j_param_1,
	.param .u64 .ptr .align 1 _Z23computeColorGradsGlobalP6float3PfS0_S1_S1_PjS2_S2_S2_S2_j_param_2,
	.param .u64 .ptr .align 1 _Z23computeColorGradsGlobalP6float3PfS0_S1_S1_PjS2_S2_S2_S2_j_param_3,
	.param .u64 .ptr .align 1 _Z23computeColorGradsGlobalP6float3PfS0_S1_S1_PjS2_S2_S2_S2_j_param_4,
	.param .u64 .ptr .align 1 _Z23computeColorGradsGlobalP6float3PfS0_S1_S1_PjS2_S2_S2_S2_j_param_5,
	.param .u64 .ptr .align 1 _Z23computeColorGradsGlobalP6float3PfS0_S1_S1_PjS2_S2_S2_S2_j_param_6,
	.param .u64 .ptr .align 1 _Z23computeColorGradsGlobalP6float3PfS0_S1_S1_PjS2_S2_S2_S2_j_param_7,
	.param .u64 .ptr .align 1 _Z23computeColorGradsGlobalP6float3PfS0_S1_S1_PjS2_S2_S2_S2_j_param_8,
	.param .u64 .ptr .align 1 _Z23computeColorGradsGlobalP6float3PfS0_S1_S1_PjS2_S2_S2_S2_j_param_9,
	.param .u32 _Z23computeColorGradsGlobalP6float3PfS0_S1_S1_PjS2_S2_S2_S2_j_param_10
)
{
	.reg .pred 	%p<13>;
	.reg .b32 	%r<46>;
	.reg .b32 	%f<108>;
	.reg .b64 	%rd<49>;
	.reg .b64 	%fd<8>;

	ld.param.u64 	%rd17, [_Z23computeColorGradsGlobalP6float3PfS0_S1_S1_PjS2_S2_S2_S2_j_param_0];
	ld.param.u64 	%rd18, [_Z23computeColorGradsGlobalP6float3PfS0_S1_S1_PjS2_S2_S2_S2_j_param_1];
	ld.param.u64 	%rd19, [_Z23computeColorGradsGlobalP6float3PfS0_S1_S1_PjS2_S2_S2_S2_j_param_3];
	ld.param.u64 	%rd20, [_Z23computeColorGradsGlobalP6float3PfS0_S1_S1_PjS2_S2_S2_S2_j_param_4];
	ld.param.u64 	%rd21, [_Z23computeColorGradsGlobalP6float3PfS0_S1_S1_PjS2_S2_S2_S2_j_param_5];
	ld.param.u64 	%rd15, [_Z23computeColorGradsGlobalP6float3PfS0_S1_S1_PjS2_S2_S2_S2_j_param_8];
	ld.param.u64 	%rd16, [_Z23computeColorGradsGlobalP6float3PfS0_S1_S1_PjS2_S2_S2_S2_j_param_9];
	ld.param.u32 	%r21, [_Z23computeColorGradsGlobalP6float3PfS0_S1_S1_PjS2_S2_S2_S2_j_param_10];
	cvta.to.global.u64 	%rd1, %rd21;
	cvta.to.global.u64 	%rd2, %rd20;
	cvta.to.global.u64 	%rd3, %rd17;
	cvta.to.global.u64 	%rd4, %rd19;
	cvta.to.global.u64 	%rd5, %rd18;
	mov.u32 	%r22, %tid.x;
	mov.u32 	%r23, %ctaid.x;
	mov.u32 	%r1, %ntid.x;
	mad.lo.s32 	%r42, %r23, %r1, %r22;
	setp.ge.u32 	%p1, %r42, %r21;
	@%p1 bra 	$L__BB8_20;
	mov.u32 	%r24, %nctaid.x;
	mul.lo.s32 	%r3, %r1, %r24;
	cvta.to.global.u64 	%rd6, %rd15;
	cvta.to.global.u64 	%rd7, %rd16;
$L__BB8_2:
	ld.param.u64 	%rd47, [_Z23computeColorGradsGlobalP6float3PfS0_S1_S1_PjS2_S2_S2_S2_j_param_7];
	mul.wide.u32 	%rd22, %r42, 4;
	add.s64 	%rd8, %rd5, %rd22;
	ld.global.f32 	%f1, [%rd8];
	cvta.to.global.u64 	%rd23, %rd47;
	add.s64 	%rd24, %rd23, %rd22;
	ld.global.u32 	%r26, [%rd24];
	add.s64 	%rd9, %rd4, %rd22;
	ld.global.f32 	%f2, [%rd9];
	mul.wide.u32 	%rd25, %r42, 12;
	add.s64 	%rd26, %rd3, %rd25;
	ld.global.f32 	%f3, [%rd26];
	ld.global.f32 	%f4, [%rd26+4];
	ld.global.f32 	%f5, [%rd26+8];
	and.b32  	%r5, %r26, 15;
	shr.u32 	%r27, %r26, 4;
	and.b32  	%r6, %r27, 15;
	shr.u32 	%r7, %r26, 8;
	mov.f32 	%f107, 0f00000000;
	mov.b32 	%r43, 0;
	mov.f32 	%f106, %f107;
	mov.f32 	%f105, %f107;
	mov.f32 	%f104, %f107;
$L__BB8_3:
	mul.wide.u32 	%rd28, %r43, 12;
	mov.u64 	%rd29, neighborList;
	add.s64 	%rd30, %rd29, %rd28;
	ld.global.nc.u32 	%r28, [%rd30];
	add.s32 	%r9, %r28, %r5;
	ld.global.nc.u32 	%r29, [%rd30+4];
	add.s32 	%r30, %r29, %r6;
	ld.global.nc.u32 	%r31, [%rd30+8];
	add.s32 	%r32, %r31, %r7;
	max.u32 	%r33, %r9, %r30;
	mov.b64 	%rd48, 4096;
	max.u32 	%r34, %r33, %r32;
	setp.gt.u32 	%p2, %r34, 15;
	@%p2 bra 	$L__BB8_5;
	shl.b32 	%r35, %r30, 4;
	add.s32 	%r36, %r35, %r9;
	shl.b32 	%r37, %r32, 8;
	add.s32 	%r38, %r36, %r37;
	cvt.u64.u32 	%rd48, %r38;
$L__BB8_5:
	shl.b64 	%rd31, %rd48, 2;
	add.s64 	%rd32, %rd6, %rd31;
	ld.global.u32 	%r44, [%rd32];
	add.s64 	%rd33, %rd7, %rd31;
	ld.global.u32 	%r13, [%rd33];
	setp.eq.s32 	%p3, %r13, 0;
	@%p3 bra 	$L__BB8_14;
	neg.s32 	%r45, %r13;
$L__BB8_7:
	mul.wide.u32 	%rd34, %r44, 4;
	add.s64 	%rd35, %rd5, %rd34;
	ld.global.f32 	%f14, [%rd35];
	mul.wide.u32 	%rd36, %r44, 12;
	add.s64 	%rd37, %rd3, %rd36;
	ld.global.f32 	%f15, [%rd37];
	ld.global.f32 	%f16, [%rd37+4];
	ld.global.f32 	%f17, [%rd37+8];
	add.s64 	%rd38, %rd4, %rd34;
	ld.global.f32 	%f18, [%rd38];
	sub.f32 	%f19, %f3, %f15;
	sub.f32 	%f20, %f4, %f16;
	sub.f32 	%f21, %f5, %f17;
	mul.f32 	%f48, %f20, %f20;
	fma.rn.f32 	%f49, %f19, %f19, %f48;
	fma.rn.f32 	%f22, %f21, %f21, %f49;
	sqrt.rn.f32 	%f50, %f22;
	setp.gtu.f32 	%p4, %f50, 0f3FE66666;
	mov.f32 	%f100, 0f00000000;
	mov.f32 	%f101, %f100;
	mov.f32 	%f102, %f100;
	@%p4 bra 	$L__BB8_9;
	mov.f32 	%f51, 0f404F5C28;
	sub.f32 	%f52, %f51, %f22;
	mul.f32 	%f53, %f52, %f52;
	cvt.f64.f32 	%fd1, %f53;
	mul.f64 	%fd2, %fd1, 0dBFA843666FFF8CD2;
	cvt.rn.f32.f64 	%f54, %fd2;
	mul.f32 	%f100, %f19, %f54;
	mul.f32 	%f101, %f20, %f54;
	mul.f32 	%f102, %f21, %f54;
$L__BB8_9:
	mov.f32 	%f55, 0f3E400000;
	div.rn.f32 	%f56, %f55, %f14;
	fma.rn.f32 	%f104, %f56, %f100, %f104;
	fma.rn.f32 	%f105, %f56, %f101, %f105;
	fma.rn.f32 	%f106, %f56, %f102, %f106;
	sub.f32 	%f57, %f15, %f3;
	sub.f32 	%f58, %f16, %f4;
	sub.f32 	%f59, %f17, %f5;
	mul.f32 	%f60, %f58, %f58;
	fma.rn.f32 	%f61, %f57, %f57, %f60;
	fma.rn.f32 	%f62, %f59, %f59, %f61;
	sqrt.rn.f32 	%f32, %f62;
	div.rn.f32 	%f33, %f32, 0f3FE66666;
	setp.geu.f32 	%p5, %f33, 0f3F000000;
	@%p5 bra 	$L__BB8_11;
	add.f32 	%f70, %f32, %f32;
	div.rn.f32 	%f71, %f70, 0f40BA9FBD;
	add.f32 	%f72, %f71, 0fBF6D097C;
	mul.f32 	%f103, %f72, 0f3D5F8F2A;
	bra.uni 	$L__BB8_13;
$L__BB8_11:
	setp.gtu.f32 	%p6, %f33, 0f3F800000;
	mov.f32 	%f103, 0f00000000;
	@%p6 bra 	$L__BB8_13;
	mov.f32 	%f64, 0f40000000;
	sub.f32 	%f65, %f64, %f33;
	mul.f32 	%f66, %f65, %f65;
	mul.f32 	%f67, %f66, 0f00000000;
	mul.f32 	%f68, %f67, 0f3D5F8F2A;
	mul.f32 	%f69, %f32, 0f3FE66666;
	div.rn.f32 	%f103, %f68, %f69;
$L__BB8_13:
	mul.f32 	%f73, %f1, %f14;
	mov.f32 	%f74, 0f3E000000;
	div.rn.f32 	%f75, %f74, %f73;
	mul.f32 	%f76, %f75, 0f40800000;
	mul.f32 	%f77, %f76, 0f3E19999A;
	mul.f32 	%f78, %f77, 0f3E19999A;
	div.rn.f32 	%f79, %f78, 0f3E99999A;
	sub.f32 	%f80, %f2, %f18;
	mul.f32 	%f81, %f80, %f79;
	fma.rn.f32 	%f107, %f81, %f103, %f107;
	add.s32 	%r45, %r45, 1;
	setp.ne.s32 	%p7, %r45, 0;
	add.s32 	%r44, %r44, 1;
	@%p7 bra 	$L__BB8_7;
$L__BB8_14:
	add.s32 	%r43, %r43, 1;
	setp.ne.s32 	%p8, %r43, 27;
	@%p8 bra 	$L__BB8_3;
	ld.param.u64 	%rd45, [_Z23computeColorGradsGlobalP6float3PfS0_S1_S1_PjS2_S2_S2_S2_j_param_2];
	cvta.to.global.u64 	%rd39, %rd45;
	mul.wide.u32 	%rd40, %r42, 12;
	add.s64 	%rd41, %rd39, %rd40;
	st.global.f32 	[%rd41], %f104;
	st.global.f32 	[%rd41+4], %f105;
	st.global.f32 	[%rd41+8], %f106;
	mul.f32 	%f82, %f105, %f105;
	fma.rn.f32 	%f83, %f104, %f104, %f82;
	fma.rn.f32 	%f84, %f106, %f106, %f83;
	sqrt.rn.f32 	%f42, %f84;
	setp.leu.f32 	%p9, %f42, 0f3F000000;
	@%p9 bra 	$L__BB8_17;
	ld.global.f32 	%f85, [%rd8];
	atom.global.add.f32 	%f86, [%rd2], %f85;
	atom.global.add.u32 	%r39, [%rd1], 1;
$L__BB8_17:
	add.f32 	%f43, %f2, %f107;
	cvt.f64.f32 	%fd3, %f42;
	setp.geu.f64 	%p10, %fd3, 0d3FB999999999999A;
	@%p10 bra 	$L__BB8_19;
	ld.global.f32 	%f87, [%rd8];
	atom.global.add.f32 	%f88, [%rd2], %f87;
	atom.global.add.u32 	%r40, [%rd1], 1;
$L__BB8_19:
	ld.param.u64 	%rd46, [_Z23computeColorGradsGlobalP6float3PfS0_S1_S1_PjS2_S2_S2_S2_j_param_6];
	mov.f32 	%f89, 0f41200000;
	sub.f32 	%f90, %f89, %f43;
	cvt.f64.f32 	%fd4, %f90;
	mul.f64 	%fd5, %fd4, 0d403E000000000000;
	cvt.f64.f32 	%fd6, %f43;
	fma.rn.f64 	%fd7, %fd5, 0d3F4F751040000000, %fd6;
	cvt.rn.f32.f64 	%f91, %fd7;
	setp.leu.f32 	%p11, %f91, 0f42700000;
	selp.u32 	%r41, 1, 0, %p11;
	cvta.to.global.u64 	%rd42, %rd46;
	mul.wide.u32 	%rd43, %r42, 4;
	add.s64 	%rd44, %rd42, %rd43;
	st.global.u32 	[%rd44], %r41;
	st.global.f32 	[%rd9], %f43;
	add.s32 	%r42, %r42, %r3;
	setp.lt.u32 	%p12, %r42, %r21;
	@%p12 bra 	$L__BB8_2;
$L__BB8_20:
	ret;

}
	// .globl	_Z21calculateForcesGlobalP6float3PfS0_S0_S0_PjS2_S2_S2_S0_j
.visible .entry _Z21calculateForcesGlobalP6float3PfS0_S0_S0_PjS2_S2_S2_S0_j(
	.param .u64 .ptr .align 1 _Z21calculateForcesGlobalP6float3PfS0_S0_S0_PjS2_S2_S2_S0_j_param_0,
	.param .u64 .ptr .align 1 _Z21calculateForcesGlobalP6float3PfS0_S0_S0_PjS2_S2_S2_S0_j_param_1,
	.param .u64 .ptr .align 1 _Z21calculateForcesGlobalP6float3PfS0_S0_S0_PjS2_S2_S2_S0_j_param_2,
	.param .u64 .ptr .align 1 _Z21calculateForcesGlobalP6float3PfS0_S0_S0_PjS2_S2_S2_S0_j_param_3,
	.param .u64 .ptr .align 1 _Z21calculateForcesGlobalP6float3PfS0_S0_S0_PjS2_S2_S2_S0_j_param_4,
	.param .u64 .ptr .align 1 _Z21calculateForcesGlobalP6float3PfS0_S0_S0_PjS2_S2_S2_S0_j_param_5,
	.param .u64 .ptr .align 1 _Z21calculateForcesGlobalP6float3PfS0_S0_S0_PjS2_S2_S2_S0_j_param_6,
	.param .u64 .ptr .align 1 _Z21calculateForcesGlobalP6float3PfS0_S0_S0_PjS2_S2_S2_S0_j_param_7,
	.param .u64 .ptr .align 1 _Z21calculateForcesGlobalP6float3PfS0_S0_S0_PjS2_S2_S2_S0_j_param_8,
	.param .u64 .ptr .align 1 _Z21calculateForcesGlobalP6float3PfS0_S0_S0_PjS2_S2_S2_S0_j_param_9,
	.param .u32 _Z21calculateForcesGlobalP6float3PfS0_S0_S0_PjS2_S2_S2_S0_j_param_10
)
{
	.reg .pred 	%p<18>;
	.reg .b32 	%r<50>;
	.reg .b32 	%f<151>;
	.reg .b64 	%rd<45>;
	.reg .b64 	%fd<11>;

	ld.param.u64 	%rd12, [_Z21calculateForcesGlobalP6float3PfS0_S0_S0_PjS2_S2_S2_S0_j_param_0];
	ld.param.u64 	%rd13, [_Z21calculateForcesGlobalP6float3PfS0_S0_S0_PjS2_S2_S2_S0_j_param_1];
	ld.param.u64 	%rd14, [_Z21calculateForcesGlobalP6float3PfS0_S0_S0_PjS2_S2_S2_S0_j_param_2];
	ld.param.u32 	%r21, [_Z21calculateForcesGlobalP6float3PfS0_S0_S0_PjS2_S2_S2_S0_j_param_10];
	cvta.to.global.u64 	%rd1, %rd14;
	cvta.to.global.u64 	%rd2, %rd13;
	cvta.to.global.u64 	%rd3, %rd12;
	mov.u32 	%r22, %tid.x;
	mov.u32 	%r23, %ctaid.x;
	mov.u32 	%r24, %ntid.x;
	mad.lo.s32 	%r45, %r23, %r24, %r22;
	setp.ge.u32 	%p1, %r45, %r21;
	@%p1 bra 	$L__BB9_17;
	mov.u32 	%r44, %nctaid.x;
$L__BB9_2:
	ld.param.u64 	%rd40, [_Z21calculateForcesGlobalP6float3PfS0_S0_S0_PjS2_S2_S2_S0_j_param_5];
	cvta.to.global.u64 	%rd15, %rd40;
	mul.wide.u32 	%rd16, %r45, 4;
	add.s64 	%rd17, %rd15, %rd16;
	ld.global.u32 	%r3, [%rd17];
	setp.eq.s32 	%p2, %r3, 4096;
	@%p2 bra 	$L__BB9_16;
	ld.param.u64 	%rd41, [_Z21calculateForcesGlobalP6float3PfS0_S0_S0_PjS2_S2_S2_S0_j_param_6];
	cvta.to.global.u64 	%rd18, %rd41;
	add.s64 	%rd20, %rd18, %rd16;
	ld.global.u32 	%r25, [%rd20];
	setp.eq.s32 	%p3, %r25, 1;
	@%p3 bra 	$L__BB9_16;
	mul.wide.u32 	%rd21, %r45, 12;
	add.s64 	%rd4, %rd3, %rd21;
	ld.global.f32 	%f1, [%rd4];
	ld.global.f32 	%f2, [%rd4+4];
	ld.global.f32 	%f3, [%rd4+8];
	add.s64 	%rd23, %rd2, %rd16;
	ld.global.f32 	%f4, [%rd23];
	add.f32 	%f57, %f4, 0fBF802824;
	mul.f32 	%f58, %f57, 0f4973DE80;
	cvt.f64.f32 	%fd1, %f58;
	max.f64 	%fd2, %fd1, 0d0000000000000000;
	cvt.rn.f32.f64 	%f5, %fd2;
	add.s64 	%rd5, %rd1, %rd21;
	ld.global.f32 	%f6, [%rd5];
	ld.global.f32 	%f7, [%rd5+4];
	ld.global.f32 	%f8, [%rd5+8];
	and.b32  	%r4, %r3, 15;
	shr.u32 	%r27, %r3, 4;
	and.b32  	%r5, %r27, 15;
	shr.u32 	%r6, %r3, 8;
	mov.f32 	%f130, 0f00000000;
	mov.b32 	%r46, 0;
	mov.f32 	%f131, %f130;
	mov.f32 	%f132, %f130;
	mov.f32 	%f133, %f130;
	mov.f32 	%f134, %f130;
	mov.f32 	%f135, %f130;
$L__BB9_5:
	mul.wide.u32 	%rd24, %r46, 12;
	mov.u64 	%rd25, neighborList;
	add.s64 	%rd26, %rd25, %rd24;
	ld.global.nc.u32 	%r28, [%rd26];
	add.s32 	%r29, %r28, %r4;
	ld.global.nc.u32 	%r30, [%rd26+4];
	add.s32 	%r31, %r30, %r5;
	ld.global.nc.u32 	%r33, [%rd26+8];
	add.s32 	%r34, %r33, %r6;
	max.u32 	%r36, %r29, %r31;
	max.u32 	%r37, %r36, %r34;
	setp.gt.u32 	%p4, %r37, 15;
	shl.b32 	%r38, %r31, 4;
	add.s32 	%r39, %r38, %r29;
	shl.b32 	%r40, %r34, 8;
	add.s32 	%r41, %r39, %r40;
	setp.eq.s32 	%p5, %r41, 4096;
	or.pred  	%p6, %p4, %p5;
	@%p6 bra 	$L__BB9_14;
	ld.param.u64 	%rd43, [_Z21calculateForcesGlobalP6float3PfS0_S0_S0_PjS2_S2_S2_S0_j_param_8];
	ld.param.u64 	%rd42, [_Z21calculateForcesGlobalP6float3PfS0_S0_S0_PjS2_S2_S2_S0_j_param_7];
	cvta.to.global.u64 	%rd27, %rd42;
	mul.wide.u32 	%rd28, %r41, 4;
	add.s64 	%rd29, %rd27, %rd28;
	ld.global.u32 	%r48, [%rd29];
	cvta.to.global.u64 	%rd30, %rd43;
	add.s64 	%rd31, %rd30, %rd28;
	ld.global.u32 	%r10, [%rd31];
	setp.eq.s32 	%p7, %r10, 0;
	@%p7 bra 	$L__BB9_14;
	neg.s32 	%r49, %r10;
	sub.s32 	%r47, %r48, %r45;
$L__BB9_8:
	setp.eq.s32 	%p8, %r47, 0;
	@%p8 bra 	$L__BB9_13;
	cvt.u64.u32 	%rd6, %r48;
	mul.wide.u32 	%rd32, %r48, 12;
	add.s64 	%rd33, %rd3, %rd32;
	ld.global.f32 	%f21, [%rd33];
	ld.global.f32 	%f22, [%rd33+4];
	ld.global.f32 	%f23, [%rd33+8];
	sub.f32 	%f24, %f1, %f21;
	sub.f32 	%f25, %f2, %f22;
	sub.f32 	%f26, %f3, %f23;
	mul.f32 	%f59, %f25, %f25;
	fma.rn.f32 	%f60, %f24, %f24, %f59;
	fma.rn.f32 	%f61, %f26, %f26, %f60;
	sqrt.rn.f32 	%f27, %f61;
	cvt.f64.f32 	%fd3, %f27;
	setp.gt.f64 	%p9, %fd3, 0d3FFCCCCCCCCCCCCD;
	@%p9 bra 	$L__BB9_13;
	mad.lo.s64 	%rd34, %rd6, 12, %rd1;
	ld.global.f32 	%f28, [%rd34+8];
	ld.global.f32 	%f29, [%rd34+4];
	ld.global.f32 	%f30, [%rd34];
	shl.b64 	%rd35, %rd6, 2;
	add.s64 	%rd36, %rd2, %rd35;
	ld.global.f32 	%f31, [%rd36];
	setp.gt.f32 	%p10, %f27, 0f3FE66666;
	abs.f32 	%f65, %f27;
	cvt.f64.f32 	%fd4, %f65;
	setp.lt.f64 	%p11, %fd4, 0d3EE4F8B588E368F1;
	or.pred  	%p12, %p10, %p11;
	mov.f32 	%f136, 0f00000000;
	mov.f32 	%f137, %f136;
	mov.f32 	%f138, %f136;
	@%p12 bra 	$L__BB9_12;
	mov.f32 	%f66, 0f3FE66666;
	sub.f32 	%f67, %f66, %f27;
	mul.f32 	%f68, %f67, %f67;
	cvt.f64.f32 	%fd5, %f68;
	mul.f64 	%fd6, %fd5, 0dBFDAF3FA37447DC4;
	cvt.rn.f32.f64 	%f69, %fd6;
	mul.f32 	%f70, %f24, %f69;
	mul.f32 	%f71, %f25, %f69;
	mul.f32 	%f72, %f26, %f69;
	div.rn.f32 	%f136, %f70, %f27;
	div.rn.f32 	%f137, %f71, %f27;
	div.rn.f32 	%f138, %f72, %f27;
$L__BB9_12:
	add.f32 	%f73, %f31, %f31;
	add.f32 	%f74, %f31, 0fBF802824;
	mul.f32 	%f75, %f74, 0f4973DE80;
	cvt.f64.f32 	%fd7, %f75;
	max.f64 	%fd8, %fd7, 0d0000000000000000;
	cvt.rn.f32.f64 	%f76, %fd8;
	add.f32 	%f77, %f5, %f76;
	mul.f32 	%f78, %f77, 0f3E000000;
	div.rn.f32 	%f79, %f78, %f73;
	mul.f32 	%f80, %f79, %f136;
	mul.f32 	%f81, %f79, %f137;
	mul.f32 	%f82, %f79, %f138;
	sub.f32 	%f132, %f132, %f80;
	sub.f32 	%f131, %f131, %f81;
	sub.f32 	%f130, %f130, %f82;
	sub.f32 	%f83, %f30, %f6;
	sub.f32 	%f84, %f29, %f7;
	sub.f32 	%f85, %f28, %f8;
	mul.f32 	%f86, %f83, 0f3FA00000;
	mul.f32 	%f87, %f84, 0f3FA00000;
	mul.f32 	%f88, %f85, 0f3FA00000;
	div.rn.f32 	%f89, %f86, %f31;
	div.rn.f32 	%f90, %f87, %f31;
	div.rn.f32 	%f91, %f88, %f31;
	sub.f32 	%f92, %f21, %f1;
	sub.f32 	%f93, %f22, %f2;
	sub.f32 	%f94, %f23, %f3;
	mul.f32 	%f95, %f93, %f93;
	fma.rn.f32 	%f96, %f92, %f92, %f95;
	fma.rn.f32 	%f97, %f94, %f94, %f96;
	sqrt.rn.f32 	%f98, %f97;
	setp.gt.f32 	%p13, %f98, 0f3FE66666;
	mov.f32 	%f99, 0f3FE66666;
	sub.f32 	%f100, %f99, %f98;
	cvt.f64.f32 	%fd9, %f100;
	mul.f64 	%fd10, %fd9, 0d3FDAF3FA37447DC4;
	cvt.rn.f32.f64 	%f101, %fd10;
	selp.f32 	%f102, 0f00000000, %f101, %p13;
	fma.rn.f32 	%f135, %f89, %f102, %f135;
	fma.rn.f32 	%f134, %f90, %f102, %f134;
	fma.rn.f32 	%f133, %f91, %f102, %f133;
$L__BB9_13:
	add.s32 	%r49, %r49, 1;
	setp.ne.s32 	%p14, %r49, 0;
	add.s32 	%r48, %r48, 1;
	add.s32 	%r47, %r47, 1;
	@%p14 bra 	$L__BB9_8;
$L__BB9_14:
	add.s32 	%r46, %r46, 1;
	setp.ne.s32 	%p15, %r46, 27;
	@%p15 bra 	$L__BB9_5;
	ld.param.u64 	%rd44, [_Z21calculateForcesGlobalP6float3PfS0_S0_S0_PjS2_S2_S2_S0_j_param_9];
	cvta.to.global.u64 	%rd37, %rd44;
	mul.wide.u32 	%rd38, %r45, 12;
	add.s64 	%rd39, %rd37, %rd38;
	mov.b32 	%r42, 0;
	st.global.u32 	[%rd39], %r42;
	st.global.u32 	[%rd39+4], %r42;
	st.global.u32 	[%rd39+8], %r42;
	add.f32 	%f103, %f135, %f132;
	add.f32 	%f104, %f134, %f131;
	add.f32 	%f105, %f133, %f130;
	add.f32 	%f106, %f103, 0f00000000;
	add.f32 	%f107, %f104, 0f00000000;
	add.f32 	%f108, %f105, 0f00000000;
	div.rn.f32 	%f109, %f106, %f4;
	div.rn.f32 	%f110, %f107, %f4;
	div.rn.f32 	%f111, %f108, %f4;
	add.f32 	%f112, %f109, 0f00000000;
	add.f32 	%f113, %f110, 0fC4750000;
	add.f32 	%f114, %f111, 0f00000000;
	fma.rn.f32 	%f115, %f112, 0f3A7BA882, %f6;
	fma.rn.f32 	%f116, %f113, 0f3A7BA882, %f7;
	fma.rn.f32 	%f117, %f114, 0f3A7BA882, %f8;
	fma.rn.f32 	%f118, %f115, 0f3A7BA882, %f1;
	fma.rn.f32 	%f119, %f116, 0f3A7BA882, %f2;
	fma.rn.f32 	%f120, %f117, 0f3A7BA882, %f3;
	setp.lt.f32 	%p16, %f119, 0fC1680000;
	mul.f32 	%f121, %f116, 0fBF333333;
	selp.f32 	%f122, 0fC1680000, %f119, %p16;
	selp.f32 	%f123, %f121, %f116, %p16;
	st.global.f32 	[%rd5], %f115;
	st.global.f32 	[%rd5+4], %f123;
	st.global.f32 	[%rd5+8], %f117;
	st.global.f32 	[%rd4], %f118;
	st.global.f32 	[%rd4+4], %f122;
	st.global.f32 	[%rd4+8], %f120;
$L__BB9_16:
	mad.lo.s32 	%r45, %r24, %r44, %r45;
	setp.lt.u32 	%p17, %r45, %r21;
	@%p17 bra 	$L__BB9_2;
$L__BB9_17:
	ret;

}


// ===== COMPILED SASS (sm_100) =====

	.target	sm_100

	.elftype	@"ET_EXEC"


//--------------------- .note.nv.tkinfo           --------------------------
	.section	.note.nv.tkinfo,"",@"SHT_NOTE"
	.sectionflags	@"SHF_NOTE_NV_TKINFO"
	.tkinfo
        /*0018*/ 	.word	0x00000002
        /*0030*/ 	.string	""
        /*0030*/ 	.string	"ptxas"
        /*0030*/ 	.string	"Cuda compilation tools, release 13.0, V13.0.88"
        /*0030*/ 	.string	"Build cuda_13.0.r13.0/compiler.36424714_0"
        /*0030*/ 	.string	"-arch sm_100 -m 64 "



//--------------------- .note.nv.cuinfo           --------------------------
	.section	.note.nv.cuinfo,"",@"SHT_NOTE"
	.sectionflags	@"SHF_NOTE_NV_CUINFO"
        /*0018*/ 	.short	0x0002
        /*001a*/ 	.short	0x0064
        /*001c*/ 	.short	0x0082
	.zero		2


//--------------------- .nv.info                  --------------------------
	.section	.nv.info,"",@"SHT_CUDA_INFO"
	.align	4


	//----- nvinfo : EIATTR_REGCOUNT
	.align		4
        /*0000*/ 	.byte	0x04, 0x2f
        /*0002*/ 	.short	(.L_12 - .L_11)
	.align		4
.L_11:
        /*0004*/ 	.word	index@(_Z7cpy2TmpPjS_P6float3S1_S1_S1_P6StatesS3_PfS4_j)
        /*0008*/ 	.word	0x0000001a


	//----- nvinfo : EIATTR_FRAME_SIZE
	.align		4
.L_12:
        /*000c*/ 	.byte	0x04, 0x11
        /*000e*/ 	.short	(.L_14 - .L_13)
	.align		4
.L_13:
        /*0010*/ 	.word	index@(_Z7cpy2TmpPjS_P6float3S1_S1_S1_P6StatesS3_PfS4_j)
        /*0014*/ 	.word	0x00000000


	//----- nvinfo : EIATTR_REGCOUNT
	.align		4
.L_14:
        /*0018*/ 	.byte	0x04, 0x2f
        /*001a*/ 	.short	(.L_16 - .L_15)
	.align		4
.L_15:
        /*001c*/ 	.word	index@(_Z9resetGridPj5uint3)
        /*0020*/ 	.word	0x0000000a


	//----- nvinfo : EIATTR_FRAME_SIZE
	.align		4
.L_16:
        /*0024*/ 	.byte	0x04, 0x11
        /*0026*/ 	.short	(.L_18 - .L_17)
	.align		4
.L_17:
        /*0028*/ 	.word	index@(_Z9resetGridPj5uint3)
        /*002c*/ 	.word	0x00000000


	//----- nvinfo : EIATTR_REGCOUNT
	.align		4
.L_18:
        /*0030*/ 	.byte	0x04, 0x2f
        /*0032*/ 	.short	(.L_20 - .L_19)
	.align		4
.L_19:
        /*0034*/ 	.word	index@(_Z10insertParsP6float3PjS1_S1_S_S_5uint3S1_j)
        /*0038*/ 	.word	0x00000020


	//----- nvinfo : EIATTR_FRAME_SIZE
	.align		4
.L_20:
        /*003c*/ 	.byte	0x04, 0x11
        /*003e*/ 	.short	(.L_22 - .L_21)
	.align		4
.L_21:
        /*0040*/ 	.word	index@($__internal_6_$__cuda_sm3x_div_rn_noftz_f32_slowpath)
        /*0044*/ 	.word	0x00000000


	//----- nvinfo : EIATTR_FRAME_SIZE
	.align		4
.L_22:
        /*0048*/ 	.byte	0x04, 0x11
        /*004a*/ 	.short	(.L_24 - .L_23)
	.align		4
.L_23:
        /*004c*/ 	.word	index@(_Z10insertParsP6float3PjS1_S1_S_S_5uint3S1_j)
        /*0050*/ 	.word	0x00000000


	//----- nvinfo : EIATTR_REGCOUNT
	.align		4
.L_24:
        /*0054*/ 	.byte	0x04, 0x2f
        /*0056*/ 	.short	(.L_26 - .L_25)
	.align		4
.L_25:
        /*0058*/ 	.word	index@(_Z15prefixSumKernelPKjPjS1_j)
        /*005c*/ 	.word	0x00000012


	//----- nvinfo : EIATTR_FRAME_SIZE
	.align		4
.L_26:
        /*0060*/ 	.byte	0x04, 0x11
        /*0062*/ 	.short	(.L_28 - .L_27)
	.align		4
.L_27:
        /*0064*/ 	.word	index@(_Z15prefixSumKernelPKjPjS1_j)
        /*0068*/ 	.word	0x00000000


	//----- nvinfo : EIATTR_REGCOUNT
	.align		4
.L_28:
        /*006c*/ 	.byte	0x04, 0x2f
        /*006e*/ 	.short	(.L_30 - .L_29)
	.align		4
.L_29:
        /*0070*/ 	.word	index@(_Z18prefexSumPostShortPjS_i)
        /*0074*/ 	.word	0x0000000e


	//----- nvinfo : EIATTR_FRAME_SIZE
	.align		4
.L_30:
        /*0078*/ 	.byte	0x04, 0x11
        /*007a*/ 	.short	(.L_32 - .L_31)
	.align		4
.L_31:
        /*007c*/ 	.word	index@(_Z18prefexSumPostShortPjS_i)
        /*0080*/ 	.word	0x00000000


	//----- nvinfo : EIATTR_REGCOUNT
	.align		4
.L_32:
        /*0084*/ 	.byte	0x04, 0x2f
        /*0086*/ 	.short	(.L_34 - .L_33)
	.align		4
.L_33:
        /*0088*/ 	.word	index@(_Z12countingSortPjS_S_S_S_P6float3S1_S1_S1_P6StatesS3_PfS4_j)
        /*008c*/ 	.word	0x0000001e


	//----- nvinfo : EIATTR_FRAME_SIZE
	.align		4
.L_34:
        /*0090*/ 	.byte	0x04, 0x11
        /*0092*/ 	.short	(.L_36 - .L_35)
	.align		4
.L_35:
        /*0094*/ 	.word	index@(_Z12countingSortPjS_S_S_S_P6float3S1_S1_S1_P6StatesS3_PfS4_j)
        /*0098*/ 	.word	0x00000038


	//----- nvinfo : EIATTR_REGCOUNT
	.align		4
.L_36:
        /*009c*/ 	.byte	0x04, 0x2f
        /*009e*/ 	.short	(.L_38 - .L_37)
	.align		4
.L_37:
        /*00a0*/ 	.word	index@(_Z24calculateDensitiesGlobalP6float3PfPjS2_S2_j)
        /*00a4*/ 	.word	0x0000001d


	//----- nvinfo : EIATTR_FRAME_SIZE
	.align		4
.L_38:
        /*00a8*/ 	.byte	0x04, 0x11
        /*00aa*/ 	.short	(.L_40 - .L_39)
	.align		4
.L_39:
        /*00ac*/ 	.word	index@($__internal_5_$__cuda_sm20_sqrt_rn_f32_slowpath)
        /*00b0*/ 	.word	0x00000000


	//----- nvinfo : EIATTR_FRAME_SIZE
	.align		4
.L_40:
        /*00b4*/ 	.byte	0x04, 0x11
        /*00b6*/ 	.short	(.L_42 - .L_41)
	.align		4
.L_41:
        /*00b8*/ 	.word	index@(_Z24calculateDensitiesGlobalP6float3PfPjS2_S2_j)
        /*00bc*/ 	.word	0x00000000


	//----- nvinfo : EIATTR_REGCOUNT
	.align		4
.L_42:
        /*00c0*/ 	.byte	0x04, 0x2f
        /*00c2*/ 	.short	(.L_44 - .L_43)
	.align		4
.L_43:
        /*00c4*/ 	.word	index@(_Z24calculateDensitiesSharedP6float3PfPjS2_S2_j)
        /*00c8*/ 	.word	0x00000020


	//----- nvinfo : EIATTR_FRAME_SIZE
	.align		4
.L_44:
        /*00cc*/ 	.byte	0x04, 0x11
        /*00ce*/ 	.short	(.L_46 - .L_45)
	.align		4
.L_45:
        /*00d0*/ 	.word	index@($__internal_4_$__cuda_sm20_sqrt_rn_f32_slowpath)
        /*00d4*/ 	.word	0x00000000


	//----- nvinfo : EIATTR_FRAME_SIZE
	.align		4
.L_46:
        /*00d8*/ 	.byte	0x04, 0x11
        /*00da*/ 	.short	(.L_48 - .L_47)
	.align		4
.L_47:
        /*00dc*/ 	.word	index@(_Z24calculateDensitiesSharedP6float3PfPjS2_S2_j)
        /*00e0*/ 	.word	0x00000000


	//----- nvinfo : EIATTR_REGCOUNT
	.align		4
.L_48:
        /*00e4*/ 	.byte	0x04, 0x2f
        /*00e6*/ 	.short	(.L_50 - .L_49)
	.align		4
.L_49:
        /*00e8*/ 	.word	index@(_Z23computeColorGradsGlobalP6float3PfS0_S1_S1_PjS2_S2_S2_S2_j)
        /*00ec*/ 	.word	0x0000002a


	//----- nvinfo : EIATTR_FRAME_SIZE
	.align		4
.L_50:
        /*00f0*/ 	.byte	0x04, 0x11
        /*00f2*/ 	.short	(.L_52 - .L_51)
	.align		4
.L_51:
        /*00f4*/ 	.word	index@($__internal_3_$__cuda_sm3x_div_rn_noftz_f32_slowpath)
        /*00f8*/ 	.word	0x00000000


	//----- nvinfo : EIATTR_FRAME_SIZE
	.align		4
.L_52:
        /*00fc*/ 	.byte	0x04, 0x11
        /*00fe*/ 	.short	(.L_54 - .L_53)
	.align		4
.L_53:
        /*0100*/ 	.word	index@($__internal_2_$__cuda_sm20_sqrt_rn_f32_slowpath)
        /*0104*/ 	.word	0x00000000


	//----- nvinfo : EIATTR_FRAME_SIZE
	.align		4
.L_54:
        /*0108*/ 	.byte	0x04, 0x11
        /*010a*/ 	.short	(.L_56 - .L_55)
	.align		4
.L_55:
        /*010c*/ 	.word	index@(_Z23computeColorGradsGlobalP6float3PfS0_S1_S1_PjS2_S2_S2_S2_j)
        /*0110*/ 	.word	0x00000000


	//----- nvinfo : EIATTR_REGCOUNT
	.align		4
.L_56:
        /*0114*/ 	.byte	0x04, 0x2f
        /*0116*/ 	.short	(.L_58 - .L_57)
	.align		4
.L_57:
        /*0118*/ 	.word	index@(_Z21calculateForcesGlobalP6float3PfS0_S0_S0_PjS2_S2_S2_S0_j)
        /*011c*/ 	.word	0x00000036


	//----- nvinfo : EIATTR_FRAME_SIZE
	.align		4
.L_58:
        /*0120*/ 	.byte	0x04, 0x11
        /*0122*/ 	.short	(.L_60 - .L_59)
	.align		4
.L_59:
        /*0124*/ 	.word	index@($__internal_1_$__cuda_sm3x_div_rn_noftz_f32_slowpath)
        /*0128*/ 	.word	0x00000000


	//----- nvinfo : EIATTR_FRAME_SIZE
	.align		4
.L_60:
        /*012c*/ 	.byte	0x04, 0x11
        /*012e*/ 	.short	(.L_62 - .L_61)
	.align		4
.L_61:
        /*0130*/ 	.word	index@($__internal_0_$__cuda_sm20_sqrt_rn_f32_slowpath)
        /*0134*/ 	.word	0x00000000


	//----- nvinfo : EIATTR_FRAME_SIZE
	.align		4
.L_62:
        /*0138*/ 	.byte	0x04, 0x11
        /*013a*/ 	.short	(.L_64 - .L_63)
	.align		4
.L_63:
        /*013c*/ 	.word	index@(_Z21calculateForcesGlobalP6float3PfS0_S0_S0_PjS2_S2_S2_S0_j)
        /*0140*/ 	.word	0x00000000


	//----- nvinfo : EIATTR_MIN_STACK_SIZE
	.align		4
.L_64:
        /*0144*/ 	.byte	0x04, 0x12
        /*0146*/ 	.short	(.L_66 - .L_65)
	.align		4
.L_65:
        /*0148*/ 	.word	index@(_Z21calculateForcesGlobalP6float3PfS0_S0_S0_PjS2_S2_S2_S0_j)
        /*014c*/ 	.word	0x00000000


	//----- nvinfo : EIATTR_MIN_STACK_SIZE
	.align		4
.L_66:
        /*0150*/ 	.byte	0x04, 0x12
        /*0152*/ 	.short	(.L_68 - .L_67)
	.align		4
.L_67:
        /*0154*/ 	.word	index@(_Z23computeColorGradsGlobalP6float3PfS0_S1_S1_PjS2_S2_S2_S2_j)
        /*0158*/ 	.word	0x00000000


	//----- nvinfo : EIATTR_MIN_STACK_SIZE
	.align		4
.L_68:
        /*015c*/ 	.byte	0x04, 0x12
        /*015e*/ 	.short	(.L_70 - .L_69)
	.align		4
.L_69:
        /*0160*/ 	.word	index@(_Z24calculateDensitiesSharedP6float3PfPjS2_S2_j)
        /*0164*/ 	.word	0x00000000


	//----- nvinfo : EIATTR_MIN_STACK_SIZE
	.align		4
.L_70:
        /*0168*/ 	.byte	0x04, 0x12
        /*016a*/ 	.short	(.L_72 - .L_71)
	.align		4
.L_71:
        /*016c*/ 	.word	index@(_Z24calculateDensitiesGlobalP6float3PfPjS2_S2_j)
        /*0170*/ 	.word	0x00000000


	//----- nvinfo : EIATTR_MIN_STACK_SIZE
	.align		4
.L_72:
        /*0174*/ 	.byte	0x04, 0x12
        /*0176*/ 	.short	(.L_74 - .L_73)
	.align		4
.L_73:
        /*0178*/ 	.word	index@(_Z12countingSortPjS_S_S_S_P6float3S1_S1_S1_P6StatesS3_PfS4_j)
        /*017c*/ 	.word	0x00000038


	//----- nvinfo : EIATTR_MIN_STACK_SIZE
	.align		4
.L_74:
        /*0180*/ 	.byte	0x04, 0x12
        /*0182*/ 	.short	(.L_76 - .L_75)
	.align		4
.L_75:
        /*0184*/ 	.word	index@(_Z18prefexSumPostShortPjS_i)
        /*0188*/ 	.word	0x00000000


	//----- nvinfo : EIATTR_MIN_STACK_SIZE
	.align		4
.L_76:
        /*018c*/ 	.byte	0x04, 0x12
        /*018e*/ 	.short	(.L_78 - .L_77)
	.align		4
.L_77:
        /*0190*/ 	.word	index@(_Z15prefixSumKernelPKjPjS1_j)
        /*0194*/ 	.word	0x00000000


	//----- nvinfo : EIATTR_MIN_STACK_SIZE
	.align		4
.L_78:
        /*0198*/ 	.byte	0x04, 0x12
        /*019a*/ 	.short	(.L_80 - .L_79)
	.align		4
.L_79:
        /*019c*/ 	.word	index@(_Z10insertParsP6float3PjS1_S1_S_S_5uint3S1_j)
        /*01a0*/ 	.word	0x00000000


	//----- nvinfo : EIATTR_MIN_STACK_SIZE
	.align		4
.L_80:
        /*01a4*/ 	.byte	0x04, 0x12
        /*01a6*/ 	.short	(.L_82 - .L_81)
	.align		4
.L_81:
        /*01a8*/ 	.word	index@(_Z9resetGridPj5uint3)
        /*01ac*/ 	.word	0x00000000


	//----- nvinfo : EIATTR_MIN_STACK_SIZE
	.align		4
.L_82:
        /*01b0*/ 	.byte	0x04, 0x12
        /*01b2*/ 	.short	(.L_84 - .L_83)
	.align		4
.L_83:
        /*01b4*/ 	.word	index@(_Z7cpy2TmpPjS_P6float3S1_S1_S1_P6StatesS3_PfS4_j)
        /*01b8*/ 	.word	0x00000000
.L_84:


//--------------------- .nv.compat                --------------------------
	.section	.nv.compat,"",@"SHT_CUDA_COMPAT_INFO"
	.align	4
        /*0000*/ 	.byte	0x02, 0x09, 0x00, 0x00, 0x02, 0x02, 0x01, 0x00, 0x02, 0x05, 0x05, 0x00, 0x03, 0x07, 0x01, 0x01
        /*0010*/ 	.byte	0x02, 0x03, 0x00, 0x00, 0x02, 0x06, 0x01, 0x00, 0x04, 0x0b, 0x08, 0x00, 0x01, 0x00, 0x00, 0x00
        /*0020*/ 	.byte	0x00, 0x00, 0x00, 0x00


//--------------------- .nv.info._Z21calculateForcesGlobalP6float3PfS0_S0_S0_PjS2_S2_S2_S0_j --------------------------
	.section	.nv.info._Z21calculateForcesGlobalP6float3PfS0_S0_S0_PjS2_S2_S2_S0_j,"",@"SHT_CUDA_INFO"
	.sectionflags	@""
	.align	4


	//----- nvinfo : EIATTR_CUDA_API_VERSION
	.align		4
        /*0000*/ 	.byte	0x04, 0x37
        /*0002*/ 	.short	(.L_86 - .L_85)
.L_85:
        /*0004*/ 	.word	0x00000082


	//----- nvinfo : EIATTR_KPARAM_INFO
	.align		4
.L_86:
        /*0008*/ 	.byte	0x04, 0x17
        /*000a*/ 	.short	(.L_88 - .L_87)
.L_87:
        /*000c*/ 	.word	0x00000000
        /*0010*/ 	.short	0x000a
        /*0012*/ 	.short	0x0050
        /*0014*/ 	.byte	0x00, 0xf0, 0x11, 0x00


	//----- nvinfo : EIATTR_KPARAM_INFO
	.align		4
.L_88:
        /*0018*/ 	.byte	0x04, 0x17
        /*001a*/ 	.short	(.L_90 - .L_89)
.L_89:
        /*001c*/ 	.word	0x00000000
        /*0020*/ 	.short	0x0009
        /*0022*/ 	.short	0x0048
        /*0024*/ 	.byte	0x00, 0xf5, 0x21, 0x00


	//----- nvinfo : EIATTR_KPARAM_INFO
	.align		4
.L_90:
        /*0028*/ 	.byte	0x04, 0x17
        /*002a*/ 	.short	(.L_92 - .L_91)
.L_91:
        /*002c*/ 	.word	0x00000000
        /*0030*/ 	.short	0x0008
        /*0032*/ 	.short	0x0040
        /*0034*/ 	.byte	0x00, 0xf5, 0x21, 0x00


	//----- nvinfo : EIATTR_KPARAM_INFO
	.align		4
.L_92:
        /*0038*/ 	.byte	0x04, 0x17
        /*003a*/ 	.short	(.L_94 - .L_93)
.L_93:
        /*003c*/ 	.word	0x00000000
        /*0040*/ 	.short	0x0007
        /*0042*/ 	.short	0x0038
        /*0044*/ 	.byte	0x00, 0xf5, 0x21, 0x00


	//----- nvinfo : EIATTR_KPARAM_INFO
	.align		4
.L_94:
        /*0048*/ 	.byte	0x04, 0x17
        /*004a*/ 	.short	(.L_96 - .L_95)
.L_95:
        /*004c*/ 	.word	0x00000000
        /*0050*/ 	.short	0x0006
        /*0052*/ 	.short	0x0030
        /*0054*/ 	.byte	0x00, 0xf5, 0x21, 0x00


	//----- nvinfo : EIATTR_KPARAM_INFO
	.align		4
.L_96:
        /*0058*/ 	.byte	0x04, 0x17
        /*005a*/ 	.short	(.L_98 - .L_97)
.L_97:
        /*005c*/ 	.word	0x00000000
        /*0060*/ 	.short	0x0005
        /*0062*/ 	.short	0x0028
        /*0064*/ 	.byte	0x00, 0xf5, 0x21, 0x00


	//----- nvinfo : EIATTR_KPARAM_INFO
	.align		4
.L_98:
        /*0068*/ 	.byte	0x04, 0x17
        /*006a*/ 	.short	(.L_100 - .L_99)
.L_99:
        /*006c*/ 	.word	0x00000000
        /*0070*/ 	.short	0x0004
        /*0072*/ 	.short	0x0020
        /*0074*/ 	.byte	0x00, 0xf5, 0x21, 0x00


	//----- nvinfo : EIATTR_KPARAM_INFO
	.align		4
.L_100:
        /*0078*/ 	.byte	0x04, 0x17
        /*007a*/ 	.short	(.L_102 - .L_101)
.L_101:
        /*007c*/ 	.word	0x00000000
        /*0080*/ 	.short	0x0003
        /*0082*/ 	.short	0x0018
        /*0084*/ 	.byte	0x00, 0xf5, 0x21, 0x00


	//----- nvinfo : EIATTR_KPARAM_INFO
	.align		4
.L_102:
        /*0088*/ 	.byte	0x04, 0x17
        /*008a*/ 	.short	(.L_104 - .L_103)
.L_103:
        /*008c*/ 	.word	0x00000000
        /*0090*/ 	.short	0x0002
        /*0092*/ 	.short	0x0010
        /*0094*/ 	.byte	0x00, 0xf5, 0x21, 0x00


	//----- nvinfo : EIATTR_KPARAM_INFO
	.align		4
.L_104:
        /*0098*/ 	.byte	0x04, 0x17
        /*009a*/ 	.short	(.L_106 - .L_105)
.L_105:
        /*009c*/ 	.word	0x00000000
        /*00a0*/ 	.short	0x0001
        /*00a2*/ 	.short	0x0008
        /*00a4*/ 	.byte	0x00, 0xf5, 0x21, 0x00


	//----- nvinfo : EIATTR_KPARAM_INFO
	.align		4
.L_106:
        /*00a8*/ 	.byte	0x04, 0x17
        /*00aa*/ 	.short	(.L_108 - .L_107)
.L_107:
        /*00ac*/ 	.word	0x00000000
        /*00b0*/ 	.short	0x0000
        /*00b2*/ 	.short	0x0000
        /*00b4*/ 	.byte	0x00, 0xf5, 0x21, 0x00


	//----- nvinfo : EIATTR_SPARSE_MMA_MASK
	.align		4
.L_108:
        /*00b8*/ 	.byte	0x03, 0x50
        /*00ba*/ 	.short	0x0000


	//----- nvinfo : EIATTR_MAXREG_COUNT
	.align		4
        /*00bc*/ 	.byte	0x03, 0x1b
        /*00be*/ 	.short	0x00ff


	//----- nvinfo : EIATTR_MERCURY_ISA_VERSION
	.align		4
        /*00c0*/ 	.byte	0x03, 0x5f
        /*00c2*/ 	.short	0x0101


	//----- nvinfo : EIATTR_VRC_CTA_INIT_COUNT
	.align		4
        /*00c4*/ 	.byte	0x02, 0x4a
	.zero		1
	.zero		1


	//----- nvinfo : EIATTR_EXIT_INSTR_OFFSETS
	.align		4
        /*00c8*/ 	.byte	0x04, 0x1c
        /*00ca*/ 	.short	(.L_110 - .L_109)


	//   ....[0]....
.L_109:
        /*00cc*/ 	.word	0x00000070


	//   ....[1]....
        /*00d0*/ 	.word	0x00001840


	//----- nvinfo : EIATTR_CRS_STACK_SIZE
	.align		4
.L_110:
        /*00d4*/ 	.byte	0x04, 0x1e
        /*00d6*/ 	.short	(.L_112 - .L_111)
.L_111:
        /*00d8*/ 	.word	0x00000000


	//----- nvinfo : EIATTR_CBANK_PARAM_SIZE
	.align		4
.L_112:
        /*00dc*/ 	.byte	0x03, 0x19
        /*00de*/ 	.short	0x0054


	//----- nvinfo : EIATTR_PARAM_CBANK
	.align		4
        /*00e0*/ 	.byte	0x04, 0x0a
        /*00e2*/ 	.short	(.L_114 - .L_113)
	.align		4
.L_113:
        /*00e4*/ 	.word	index@(.nv.constant0._Z21calculateForcesGlobalP6float3PfS0_S0_S0_PjS2_S2_S2_S0_j)
        /*00e8*/ 	.short	0x0380
        /*00ea*/ 	.short	0x0054


	//----- nvinfo : EIATTR_SW_WAR
	.align		4
.L_114:
        /*00ec*/ 	.byte	0x04, 0x36
        /*00ee*/ 	.short	(.L_116 - .L_115)
.L_115:
        /*00f0*/ 	.word	0x00000008
.L_116:


//--------------------- .nv.info._Z23computeColorGradsGlobalP6float3PfS0_S1_S1_PjS2_S2_S2_S2_j --------------------------
	.section	.nv.info._Z23computeColorGradsGlobalP6float3PfS0_S1_S1_PjS2_S2_S2_S2_j,"",@"SHT_CUDA_INFO"
	.sectionflags	@""
	.align	4


	//----- nvinfo : EIATTR_CUDA_API_VERSION
	.align		4
        /*0000*/ 	.byte	0x04, 0x37
        /*0002*/ 	.short	(.L_118 - .L_117)
.L_117:
        /*0004*/ 	.word	0x00000082


	//----- nvinfo : EIATTR_KPARAM_INFO
	.align		4
.L_118:
        /*0008*/ 	.byte	0x04, 0x17
        /*000a*/ 	.short	(.L_120 - .L_119)
.L_119:
        /*000c*/ 	.word	0x00000000
        /*0010*/ 	.short	0x000a
        /*0012*/ 	.short	0x0050
        /*0014*/ 	.byte	0x00, 0xf0, 0x11, 0x00


	//----- nvinfo : EIATTR_KPARAM_INFO
	.align		4
.L_120:
        /*0018*/ 	.byte	0x04, 0x17
        /*001a*/ 	.short	(.L_122 - .L_121)
.L_121:
        /*001c*/ 	.word	0x00000000
        /*0020*/ 	.short	0x0009
        /*0022*/ 	.short	0x0048
        /*0024*/ 	.byte	0x00, 0xf5, 0x21, 0x00


	//----- nvinfo : EIATTR_KPARAM_INFO
	.align		4
.L_122:
        /*0028*/ 	.byte	0x04, 0x17
        /*002a*/ 	.short	(.L_124 - .L_123)
.L_123:
        /*002c*/ 	.word	0x00000000
        /*0030*/ 	.short	0x0008
        /*0032*/ 	.short	0x0040
        /*0034*/ 	.byte	0x00, 0xf5, 0x21, 0x00


	//----- nvinfo : EIATTR_KPARAM_INFO
	.align		4
.L_124:
        /*0038*/ 	.byte	0x04, 0x17
        /*003a*/ 	.short	(.L_126 - .L_125)
.L_125:
        /*003c*/ 	.word	0x00000000
        /*0040*/ 	.short	0x0007
        /*0042*/ 	.short	0x0038
        /*0044*/ 	.byte	0x00, 0xf5, 0x21, 0x00


	//----- nvinfo : EIATTR_KPARAM_INFO
	.align		4
.L_126:
        /*0048*/ 	.byte	0x04, 0x17
        /*004a*/ 	.short	(.L_128 - .L_127)
.L_127:
        /*004c*/ 	.word	0x00000000
        /*0050*/ 	.short	0x0006
        /*0052*/ 	.short	0x0030
        /*0054*/ 	.byte	0x00, 0xf5, 0x21, 0x00


	//----- nvinfo : EIATTR_KPARAM_INFO
	.align		4
.L_128:
        /*0058*/ 	.byte	0x04, 0x17
        /*005a*/ 	.short	(.L_130 - .L_129)
.L_129:
        /*005c*/ 	.word	0x00000000
        /*0060*/ 	.short	0x0005
        /*0062*/ 	.short	0x0028
        /*0064*/ 	.byte	0x00, 0xf5, 0x21, 0x00


	//----- nvinfo : EIATTR_KPARAM_INFO
	.align		4
.L_130:
        /*0068*/ 	.byte	0x04, 0x17
        /*006a*/ 	.short	(.L_132 - .L_131)
.L_131:
        /*006c*/ 	.word	0x00000000
        /*0070*/ 	.short	0x0004
        /*0072*/ 	.short	0x0020
        /*0074*/ 	.byte	0x00, 0xf5, 0x21, 0x00


	//----- nvinfo : EIATTR_KPARAM_INFO
	.align		4
.L_132:
        /*0078*/ 	.byte	0x04, 0x17
        /*007a*/ 	.short	(.L_134 - .L_133)
.L_133:
        /*007c*/ 	.word	0x00000000
        /*0080*/ 	.short	0x0003
        /*0082*/ 	.short	0x0018
        /*0084*/ 	.byte	0x00, 0xf5, 0x21, 0x00


	//----- nvinfo : EIATTR_KPARAM_INFO
	.align		4
.L_134:
        /*0088*/ 	.byte	0x04, 0x17
        /*008a*/ 	.short	(.L_136 - .L_135)
.L_135:
        /*008c*/ 	.word	0x00000000
        /*0090*/ 	.short	0x0002
        /*0092*/ 	.short	0x0010
        /*0094*/ 	.byte	0x00, 0xf5, 0x21, 0x00


	//----- nvinfo : EIATTR_KPARAM_INFO
	.align		4
.L_136:
        /*0098*/ 	.byte	0x04, 0x17
        /*009a*/ 	.short	(.L_138 - .L_137)
.L_137:
        /*009c*/ 	.word	0x00000000
        /*00a0*/ 	.short	0x0001
        /*00a2*/ 	.short	0x0008
        /*00a4*/ 	.byte	0x00, 0xf5, 0x21, 0x00


	//----- nvinfo : EIATTR_KPARAM_INFO
	.align		4
.L_138:
        /*00a8*/ 	.byte	0x04, 0x17
        /*00aa*/ 	.short	(.L_140 - .L_139)
.L_139:
        /*00ac*/ 	.word	0x00000000
        /*00b0*/ 	.short	0x0000
        /*00b2*/ 	.short	0x0000
        /*00b4*/ 	.byte	0x00, 0xf5, 0x21, 0x00


	//----- nvinfo : EIATTR_SPARSE_MMA_MASK
	.align		4
.L_140:
        /*00b8*/ 	.byte	0x03, 0x50
        /*00ba*/ 	.short	0x0000


	//----- nvinfo : EIATTR_MAXREG_COUNT
	.align		4
        /*00bc*/ 	.byte	0x03, 0x1b
        /*00be*/ 	.short	0x00ff


	//----- nvinfo : EIATTR_MERCURY_ISA_VERSION
	.align		4
        /*00c0*/ 	.byte	0x03, 0x5f
        /*00c2*/ 	.short	0x0101


	//----- nvinfo : EIATTR_INT_WARP_WIDE_INSTR_OFFSETS
	.align		4
        /*00c4*/ 	.byte	0x04, 0x31
        /*00c6*/ 	.short	(.L_142 - .L_141)


	//   ....[0]....
.L_141:
        /*00c8*/ 	.word	0x000011a0


	//   ....[1]....
        /*00cc*/ 	.word	0x000012b0


	//----- nvinfo : EIATTR_VRC_CTA_INIT_COUNT
	.align		4
.L_142:
        /*00d0*/ 	.byte	0x02, 0x4a
	.zero		1
	.zero		1


	//----- nvinfo : EIATTR_EXIT_INSTR_OFFSETS
	.align		4
        /*00d4*/ 	.byte	0x04, 0x1c
        /*00d6*/ 	.short	(.L_144 - .L_143)


	//   ....[0]....
.L_143:
        /*00d8*/ 	.word	0x00000070


	//   ....[1]....
        /*00dc*/ 	.word	0x00001460


	//----- nvinfo : EIATTR_CRS_STACK_SIZE
	.align		4
.L_144:
        /*00e0*/ 	.byte	0x04, 0x1e
        /*00e2*/ 	.short	(.L_146 - .L_145)
.L_145:
        /*00e4*/ 	.word	0x00000000


	//----- nvinfo : EIATTR_CBANK_PARAM_SIZE
	.align		4
.L_146:
        /*00e8*/ 	.byte	0x03, 0x19
        /*00ea*/ 	.short	0x0054


	//----- nvinfo : EIATTR_PARAM_CBANK
	.align		4
        /*00ec*/ 	.byte	0x04, 0x0a
        /*00ee*/ 	.short	(.L_148 - .L_147)
	.align		4
.L_147:
        /*00f0*/ 	.word	index@(.nv.constant0._Z23computeColorGradsGlobalP6float3PfS0_S1_S1_PjS2_S2_S2_S2_j)
        /*00f4*/ 	.short	0x0380
        /*00f6*/ 	.short	0x0054


	//----- nvinfo : EIATTR_SW_WAR
	.align		4
.L_148:
        /*00f8*/ 	.byte	0x04, 0x36
        /*00fa*/ 	.short	(.L_150 - .L_149)
.L_149:
        /*00fc*/ 	.word	0x00000008
.L_150:


//--------------------- .nv.info._Z24calculateDensitiesSharedP6float3PfPjS2_S2_j --------------------------
	.section	.nv.info._Z24calculateDensitiesSharedP6float3PfPjS2_S2_j,"",@"SHT_CUDA_INFO"
	.sectionflags	@""
	.align	4


	//----- nvinfo : EIATTR_CUDA_API_VERSION
	.align		4
        /*0000*/ 	.byte	0x04, 0x37
        /*0002*/ 	.short	(.L_152 - .L_151)
.L_151:
        /*0004*/ 	.word	0x00000082


	//----- nvinfo : EIATTR_KPARAM_INFO
	.align		4
.L_152:
        /*0008*/ 	.byte	0x04, 0x17
        /*000a*/ 	.short	(.L_154 - .L_153)
.L_153:
        /*000c*/ 	.word	0x00000000
        /*0010*/ 	.short	0x0005
        /*0012*/ 	.short	0x0028
        /*0014*/ 	.byte	0x00, 0xf0, 0x11, 0x00


	//----- nvinfo : EIATTR_KPARAM_INFO
	.align		4
.L_154:
        /*0018*/ 	.byte	0x04, 0x17
        /*001a*/ 	.short	(.L_156 - .L_155)
.L_155:
        /*001c*/ 	.word	0x00000000
        /*0020*/ 	.short	0x0004
        /*0022*/ 	.short	0x0020
        /*0024*/ 	.byte	0x00, 0xf5, 0x21, 0x00


	//----- nvinfo : EIATTR_KPARAM_INFO
	.align		4
.L_156:
        /*0028*/ 	.byte	0x04, 0x17
        /*002a*/ 	.short	(.L_158 - .L_157)
.L_157:
        /*002c*/ 	.word	0x00000000
        /*0030*/ 	.short	0x0003
        /*0032*/ 	.short	0x0018
        /*0034*/ 	.byte	0x00, 0xf5, 0x21, 0x00


	//----- nvinfo : EIATTR_KPARAM_INFO
	.align		4
.L_158:
        /*0038*/ 	.byte	0x04, 0x17
        /*003a*/ 	.short	(.L_160 - .L_159)
.L_159:
        /*003c*/ 	.word	0x00000000
        /*0040*/ 	.short	0x0002
        /*0042*/ 	.short	0x0010
        /*0044*/ 	.byte	0x00, 0xf5, 0x21, 0x00


	//----- nvinfo : EIATTR_KPARAM_INFO
	.align		4
.L_160:
        /*0048*/ 	.byte	0x04, 0x17
        /*004a*/ 	.short	(.L_162 - .L_161)
.L_161:
        /*004c*/ 	.word	0x00000000
        /*0050*/ 	.short	0x0001
        /*0052*/ 	.short	0x0008
        /*0054*/ 	.byte	0x00, 0xf5, 0x21, 0x00


	//----- nvinfo : EIATTR_KPARAM_INFO
	.align		4
.L_162:
        /*0058*/ 	.byte	0x04, 0x17
        /*005a*/ 	.short	(.L_164 - .L_163)
.L_163:
        /*005c*/ 	.word	0x00000000
        /*0060*/ 	.short	0x0000
        /*0062*/ 	.short	0x0000
        /*0064*/ 	.byte	0x00, 0xf5, 0x21, 0x00


	//----- nvinfo : EIATTR_SPARSE_MMA_MASK
	.align		4
.L_164:
        /*0068*/ 	.byte	0x03, 0x50
        /*006a*/ 	.short	0x0000


	//----- nvinfo : EIATTR_MAXREG_COUNT
	.align		4
        /*006c*/ 	.byte	0x03, 0x1b
        /*006e*/ 	.short	0x00ff


	//----- nvinfo : EIATTR_NUM_BARRIERS
	.align		4
        /*0070*/ 	.byte	0x02, 0x4c
        /*0072*/ 	.byte	0x01
	.zero		1


	//----- nvinfo : EIATTR_MERCURY_ISA_VERSION
	.align		4
        /*0074*/ 	.byte	0x03, 0x5f
        /*0076*/ 	.short	0x0101


	//----- nvinfo : EIATTR_VRC_CTA_INIT_COUNT
	.align		4
        /*0078*/ 	.byte	0x02, 0x4a
	.zero		1
	.zero		1


	//----- nvinfo : EIATTR_EXIT_INSTR_OFFSETS
	.align		4
        /*007c*/ 	.byte	0x04, 0x1c
        /*007e*/ 	.short	(.L_166 - .L_165)


	//   ....[0]....
.L_165:
        /*0080*/ 	.word	0x00000070


	//   ....[1]....
        /*0084*/ 	.word	0x000008e0


	//   ....[2]....
        /*0088*/ 	.word	0x00000a00


	//   ....[3]....
        /*008c*/ 	.word	0x00001b00


	//----- nvinfo : EIATTR_CRS_STACK_SIZE
	.align		4
.L_166:
        /*0090*/ 	.byte	0x04, 0x1e
        /*0092*/ 	.short	(.L_168 - .L_167)
.L_167:
        /*0094*/ 	.word	0x00000000


	//----- nvinfo : EIATTR_CBANK_PARAM_SIZE
	.align		4
.L_168:
        /*0098*/ 	.byte	0x03, 0x19
        /*009a*/ 	.short	0x002c


	//----- nvinfo : EIATTR_PARAM_CBANK
	.align		4
        /*009c*/ 	.byte	0x04, 0x0a
        /*009e*/ 	.short	(.L_170 - .L_169)
	.align		4
.L_169:
        /*00a0*/ 	.word	index@(.nv.constant0._Z24calculateDensitiesSharedP6float3PfPjS2_S2_j)
        /*00a4*/ 	.short	0x0380
        /*00a6*/ 	.short	0x002c


	//----- nvinfo : EIATTR_SW_WAR
	.align		4
.L_170:
        /*00a8*/ 	.byte	0x04, 0x36
        /*00aa*/ 	.short	(.L_172 - .L_171)
.L_171:
        /*00ac*/ 	.word	0x00000008
.L_172:


//--------------------- .nv.info._Z24calculateDensitiesGlobalP6float3PfPjS2_S2_j --------------------------
	.section	.nv.info._Z24calculateDensitiesGlobalP6float3PfPjS2_S2_j,"",@"SHT_CUDA_INFO"
	.sectionflags	@""
	.align	4


	//----- nvinfo : EIATTR_CUDA_API_VERSION
	.align		4
        /*0000*/ 	.byte	0x04, 0x37
        /*0002*/ 	.short	(.L_174 - .L_173)
.L_173:
        /*0004*/ 	.word	0x00000082


	//----- nvinfo : EIATTR_KPARAM_INFO
	.align		4
.L_174:
        /*0008*/ 	.byte	0x04, 0x17
        /*000a*/ 	.short	(.L_176 - .L_175)
.L_175:
        /*000c*/ 	.word	0x00000000
        /*0010*/ 	.short	0x0005
        /*0012*/ 	.short	0x0028
        /*0014*/ 	.byte	0x00, 0xf0, 0x11, 0x00


	//----- nvinfo : EIATTR_KPARAM_INFO
	.align		4
.L_176:
        /*0018*/ 	.byte	0x04, 0x17
        /*001a*/ 	.short	(.L_178 - .L_177)
.L_177:
        /*001c*/ 	.word	0x00000000
        /*0020*/ 	.short	0x0004
        /*0022*/ 	.short	0x0020
        /*0024*/ 	.byte	0x00, 0xf5, 0x21, 0x00


	//----- nvinfo : EIATTR_KPARAM_INFO
	.align		4
.L_178:
        /*0028*/ 	.byte	0x04, 0x17
        /*002a*/ 	.short	(.L_180 - .L_179)
.L_179:
        /*002c*/ 	.word	0x00000000
        /*0030*/ 	.short	0x0003
        /*0032*/ 	.short	0x0018
        /*0034*/ 	.byte	0x00, 0xf5, 0x21, 0x00


	//----- nvinfo : EIATTR_KPARAM_INFO
	.align		4
.L_180:
        /*0038*/ 	.byte	0x04, 0x17
        /*003a*/ 	.short	(.L_182 - .L_181)
.L_181:
        /*003c*/ 	.word	0x00000000
        /*0040*/ 	.short	0x0002
        /*0042*/ 	.short	0x0010
        /*0044*/ 	.byte	0x00, 0xf5, 0x21, 0x00


	//----- nvinfo : EIATTR_KPARAM_INFO
	.align		4
.L_182:
        /*0048*/ 	.byte	0x04, 0x17
        /*004a*/ 	.short	(.L_184 - .L_183)
.L_183:
        /*004c*/ 	.word	0x00000000
        /*0050*/ 	.short	0x0001
        /*0052*/ 	.short	0x0008
        /*0054*/ 	.byte	0x00, 0xf5, 0x21, 0x00


	//----- nvinfo : EIATTR_KPARAM_INFO
	.align		4
.L_184:
        /*0058*/ 	.byte	0x04, 0x17
        /*005a*/ 	.short	(.L_186 - .L_185)
.L_185:
        /*005c*/ 	.word	0x00000000
        /*0060*/ 	.short	0x0000
        /*0062*/ 	.short	0x0000
        /*0064*/ 	.byte	0x00, 0xf5, 0x21, 0x00


	//----- nvinfo : EIATTR_SPARSE_MMA_MASK
	.align		4
.L_186:
        /*0068*/ 	.byte	0x03, 0x50
        /*006a*/ 	.short	0x0000


	//----- nvinfo : EIATTR_MAXREG_COUNT
	.align		4
        /*006c*/ 	.byte	0x03, 0x1b
        /*006e*/ 	.short	0x00ff


	//----- nvinfo : EIATTR_MERCURY_ISA_VERSION
	.align		4
        /*0070*/ 	.byte	0x03, 0x5f
        /*0072*/ 	.short	0x0101


	//----- nvinfo : EIATTR_VRC_CTA_INIT_COUNT
	.align		4
        /*0074*/ 	.byte	0x02, 0x4a
	.zero		1
	.zero		1


	//----- nvinfo : EIATTR_EXIT_INSTR_OFFSETS
	.align		4
        /*0078*/ 	.byte	0x04, 0x1c
        /*007a*/ 	.short	(.L_188 - .L_187)


	//   ....[0]....
.L_187:
        /*007c*/ 	.word	0x00000070


	//   ....[1]....
        /*0080*/ 	.word	0x00001590


	//----- nvinfo : EIATTR_CRS_STACK_SIZE
	.align		4
.L_188:
        /*0084*/ 	.byte	0x04, 0x1e
        /*0086*/ 	.short	(.L_190 - .L_189)
.L_189:
        /*0088*/ 	.word	0x00000000


	//----- nvinfo : EIATTR_CBANK_PARAM_SIZE
	.align		4
.L_190:
        /*008c*/ 	.byte	0x03, 0x19
        /*008e*/ 	.short	0x002c


	//----- nvinfo : EIATTR_PARAM_CBANK
	.align		4
        /*0090*/ 	.byte	0x04, 0x0a
        /*0092*/ 	.short	(.L_192 - .L_191)
	.align		4
.L_191:
        /*0094*/ 	.word	index@(.nv.constant0._Z24calculateDensitiesGlobalP6float3PfPjS2_S2_j)
        /*0098*/ 	.short	0x0380
        /*009a*/ 	.short	0x002c


	//----- nvinfo : EIATTR_SW_WAR
	.align		4
.L_192:
        /*009c*/ 	.byte	0x04, 0x36
        /*009e*/ 	.short	(.L_194 - .L_193)
.L_193:
        /*00a0*/ 	.word	0x00000008
.L_194:


//--------------------- .nv.info._Z12countingSortPjS_S_S_S_P6float3S1_S1_S1_P6StatesS3_PfS4_j --------------------------
	.section	.nv.info._Z12countingSortPjS_S_S_S_P6float3S1_S1_S1_P6StatesS3_PfS4_j,"",@"SHT_CUDA_INFO"
	.sectionflags	@""
	.align	4


	//----- nvinfo : EIATTR_CUDA_API_VERSION
	.align		4
        /*0000*/ 	.byte	0x04, 0x37
        /*0002*/ 	.short	(.L_196 - .L_195)
.L_195:
        /*0004*/ 	.word	0x00000082


	//----- nvinfo : EIATTR_KPARAM_INFO
	.align		4
.L_196:
        /*0008*/ 	.byte	0x04, 0x17
        /*000a*/ 	.short	(.L_198 - .L_197)
.L_197:
        /*000c*/ 	.word	0x00000000
        /*0010*/ 	.short	0x000d
        /*0012*/ 	.short	0x0068
        /*0014*/ 	.byte	0x00, 0xf0, 0x11, 0x00


	//----- nvinfo : EIATTR_KPARAM_INFO
	.align		4
.L_198:
        /*0018*/ 	.byte	0x04, 0x17
        /*001a*/ 	.short	(.L_200 - .L_199)
.L_199:
        /*001c*/ 	.word	0x00000000
        /*0020*/ 	.short	0x000c
        /*0022*/ 	.short	0x0060
        /*0024*/ 	.byte	0x00, 0xf5, 0x21, 0x00


	//----- nvinfo : EIATTR_KPARAM_INFO
	.align		4
.L_200:
        /*0028*/ 	.byte	0x04, 0x17
        /*002a*/ 	.short	(.L_202 - .L_201)
.L_201:
        /*002c*/ 	.word	0x00000000
        /*0030*/ 	.short	0x000b
        /*0032*/ 	.short	0x0058
        /*0034*/ 	.byte	0x00, 0xf5, 0x21, 0x00


	//----- nvinfo : EIATTR_KPARAM_INFO
	.align		4
.L_202:
        /*0038*/ 	.byte	0x04, 0x17
        /*003a*/ 	.short	(.L_204 - .L_203)
.L_203:
        /*003c*/ 	.word	0x00000000
        /*0040*/ 	.short	0x000a
        /*0042*/ 	.short	0x0050
        /*0044*/ 	.byte	0x00, 0xf5, 0x21, 0x00


	//----- nvinfo : EIATTR_KPARAM_INFO
	.align		4
.L_204:
        /*0048*/ 	.byte	0x04, 0x17
        /*004a*/ 	.short	(.L_206 - .L_205)
.L_205:
        /*004c*/ 	.word	0x00000000
        /*0050*/ 	.short	0x0009
        /*0052*/ 	.short	0x0048
        /*0054*/ 	.byte	0x00, 0xf5, 0x21, 0x00


	//----- nvinfo : EIATTR_KPARAM_INFO
	.align		4
.L_206:
        /*0058*/ 	.byte	0x04, 0x17
        /*005a*/ 	.short	(.L_208 - .L_207)
.L_207:
        /*005c*/ 	.word	0x00000000
        /*0060*/ 	.short	0x0008
        /*0062*/ 	.short	0x0040
        /*0064*/ 	.byte	0x00, 0xf5, 0x21, 0x00


	//----- nvinfo : EIATTR_KPARAM_INFO
	.align		4
.L_208:
        /*0068*/ 	.byte	0x04, 0x17
        /*006a*/ 	.short	(.L_210 - .L_209)
.L_209:
        /*006c*/ 	.word	0x00000000
        /*0070*/ 	.short	0x0007
        /*0072*/ 	.short	0x0038
        /*0074*/ 	.byte	0x00, 0xf5, 0x21, 0x00


	//----- nvinfo : EIATTR_KPARAM_INFO
	.align		4
.L_210:
        /*0078*/ 	.byte	0x04, 0x17
        /*007a*/ 	.short	(.L_212 - .L_211)
.L_211:
        /*007c*/ 	.word	0x00000000
        /*0080*/ 	.short	0x0006
        /*0082*/ 	.short	0x0030
        /*0084*/ 	.byte	0x00, 0xf5, 0x21, 0x00


	//----- nvinfo : EIATTR_KPARAM_INFO
	.align		4
.L_212:
        /*0088*/ 	.byte	0x04, 0x17
        /*008a*/ 	.short	(.L_214 - .L_213)
.L_213:
        /*008c*/ 	.word	0x00000000
        /*0090*/ 	.short	0x0005
        /*0092*/ 	.short	0x0028
        /*0094*/ 	.byte	0x00, 0xf5, 0x21, 0x00


	//----- nvinfo : EIATTR_KPARAM_INFO
	.align		4
.L_214:
        /*0098*/ 	.byte	0x04, 0x17
        /*009a*/ 	.short	(.L_216 - .L_215)
.L_215:
        /*009c*/ 	.word	0x00000000
        /*00a0*/ 	.short	0x0004
        /*00a2*/ 	.short	0x0020
        /*00a4*/ 	.byte	0x00, 0xf5, 0x21, 0x00


	//----- nvinfo : EIATTR_KPARAM_INFO
	.align		4
.L_216:
        /*00a8*/ 	.byte	0x04, 0x17
        /*00aa*/ 	.short	(.L_218 - .L_217)
.L_217:
        /*00ac*/ 	.word	0x00000000
        /*00b0*/ 	.short	0x0003
        /*00b2*/ 	.short	0x0018
        /*00b4*/ 	.byte	0x00, 0xf5, 0x21, 0x00


	//----- nvinfo : EIATTR_KPARAM_INFO
	.align		4
.L_218:
        /*00b8*/ 	.byte	0x04, 0x17
        /*00ba*/ 	.short	(.L_220 - .L_219)
.L_219:
        /*00bc*/ 	.word	0x00000000
        /*00c0*/ 	.short	0x0002
        /*00c2*/ 	.short	0x0010
        /*00c4*/ 	.byte	0x00, 0xf5, 0x21, 0x00


	//----- nvinfo : EIATTR_KPARAM_INFO
	.align		4
.L_220:
        /*00c8*/ 	.byte	0x04, 0x17
        /*00ca*/ 	.short	(.L_222 - .L_221)
.L_221:
        /*00cc*/ 	.word	0x00000000
        /*00d0*/ 	.short	0x0001
        /*00d2*/ 	.short	0x0008
        /*00d4*/ 	.byte	0x00, 0xf5, 0x21, 0x00


	//----- nvinfo : EIATTR_KPARAM_INFO
	.align		4
.L_222:
        /*00d8*/ 	.byte	0x04, 0x17
        /*00da*/ 	.short	(.L_224 - .L_223)
.L_223:
        /*00dc*/ 	.word	0x00000000
        /*00e0*/ 	.short	0x0000
        /*00e2*/ 	.short	0x0000
        /*00e4*/ 	.byte	0x00, 0xf5, 0x21, 0x00


	//----- nvinfo : EIATTR_SPARSE_MMA_MASK
	.align		4
.L_224:
        /*00e8*/ 	.byte	0x03, 0x50
        /*00ea*/ 	.short	0x0000


	//----- nvinfo : EIATTR_MAXREG_COUNT
	.align		4
        /*00ec*/ 	.byte	0x03, 0x1b
        /*00ee*/ 	.short	0x00ff


	//----- nvinfo : EIATTR_EXTERNS
	.align		4
        /*00f0*/ 	.byte	0x04, 0x0f
        /*00f2*/ 	.short	(.L_226 - .L_225)


	//   ....[0]....
	.align		4
.L_225:
        /*00f4*/ 	.word	index@(vprintf)


	//----- nvinfo : EIATTR_MERCURY_ISA_VERSION
	.align		4
.L_226:
        /*00f8*/ 	.byte	0x03, 0x5f
        /*00fa*/ 	.short	0x0101


	//----- nvinfo : EIATTR_VRC_CTA_INIT_COUNT
	.align		4
        /*00fc*/ 	.byte	0x02, 0x4a
	.zero		1
	.zero		1


	//----- nvinfo : EIATTR_SYSCALL_OFFSETS
	.align		4
        /*0100*/ 	.byte	0x04, 0x46
        /*0102*/ 	.short	(.L_228 - .L_227)


	//   ....[0]....
.L_227:
        /*0104*/ 	.word	0x000003c0


	//----- nvinfo : EIATTR_EXIT_INSTR_OFFSETS
	.align		4
.L_228:
        /*0108*/ 	.byte	0x04, 0x1c
        /*010a*/ 	.short	(.L_230 - .L_229)


	//   ....[0]....
.L_229:
        /*010c*/ 	.word	0x000000c0


	//   ....[1]....
        /*0110*/ 	.word	0x00000630


	//----- nvinfo : EIATTR_CRS_STACK_SIZE
	.align		4
.L_230:
        /*0114*/ 	.byte	0x04, 0x1e
        /*0116*/ 	.short	(.L_232 - .L_231)
.L_231:
        /*0118*/ 	.word	0x00000000


	//----- nvinfo : EIATTR_CBANK_PARAM_SIZE
	.align		4
.L_232:
        /*011c*/ 	.byte	0x03, 0x19
        /*011e*/ 	.short	0x006c


	//----- nvinfo : EIATTR_PARAM_CBANK
	.align		4
        /*0120*/ 	.byte	0x04, 0x0a
        /*0122*/ 	.short	(.L_234 - .L_233)
	.align		4
.L_233:
        /*0124*/ 	.word	index@(.nv.constant0._Z12countingSortPjS_S_S_S_P6float3S1_S1_S1_P6StatesS3_PfS4_j)
        /*0128*/ 	.short	0x0380
        /*012a*/ 	.short	0x006c


	//----- nvinfo : EIATTR_SW_WAR
	.align		4
.L_234:
        /*012c*/ 	.byte	0x04, 0x36
        /*012e*/ 	.short	(.L_236 - .L_235)
.L_235:
        /*0130*/ 	.word	0x00000008
.L_236:


//--------------------- .nv.info._Z18prefexSumPostShortPjS_i --------------------------
	.section	.nv.info._Z18prefexSumPostShortPjS_i,"",@"SHT_CUDA_INFO"
	.sectionflags	@""
	.align	4


	//----- nvinfo : EIATTR_CUDA_API_VERSION
	.align		4
        /*0000*/ 	.byte	0x04, 0x37
        /*0002*/ 	.short	(.L_238 - .L_237)
.L_237:
        /*0004*/ 	.word	0x00000082


	//----- nvinfo : EIATTR_KPARAM_INFO
	.align		4
.L_238:
        /*0008*/ 	.byte	0x04, 0x17
        /*000a*/ 	.short	(.L_240 - .L_239)
.L_239:
        /*000c*/ 	.word	0x00000000
        /*0010*/ 	.short	0x0002
        /*0012*/ 	.short	0x0010
        /*0014*/ 	.byte	0x00, 0xf0, 0x11, 0x00


	//----- nvinfo : EIATTR_KPARAM_INFO
	.align		4
.L_240:
        /*0018*/ 	.byte	0x04, 0x17
        /*001a*/ 	.short	(.L_242 - .L_241)
.L_241:
        /*001c*/ 	.word	0x00000000
        /*0020*/ 	.short	0x0001
        /*0022*/ 	.short	0x0008
        /*0024*/ 	.byte	0x00, 0xf5, 0x21, 0x00


	//----- nvinfo : EIATTR_KPARAM_INFO
	.align		4
.L_242:
        /*0028*/ 	.byte	0x04, 0x17
        /*002a*/ 	.short	(.L_244 - .L_243)
.L_243:
        /*002c*/ 	.word	0x00000000
        /*0030*/ 	.short	0x0000
        /*0032*/ 	.short	0x0000
        /*0034*/ 	.byte	0x00, 0xf5, 0x21, 0x00


	//----- nvinfo : EIATTR_SPARSE_MMA_MASK
	.align		4
.L_244:
        /*0038*/ 	.byte	0x03, 0x50
        /*003a*/ 	.short	0x0000


	//----- nvinfo : EIATTR_MAXREG_COUNT
	.align		4
        /*003c*/ 	.byte	0x03, 0x1b
        /*003e*/ 	.short	0x00ff


	//----- nvinfo : EIATTR_NUM_BARRIERS
	.align		4
        /*0040*/ 	.byte	0x02, 0x4c
        /*0042*/ 	.byte	0x01
	.zero		1


	//----- nvinfo : EIATTR_MERCURY_ISA_VERSION
	.align		4
        /*0044*/ 	.byte	0x03, 0x5f
        /*0046*/ 	.short	0x0101


	//----- nvinfo : EIATTR_VRC_CTA_INIT_COUNT
	.align		4
        /*0048*/ 	.byte	0x02, 0x4a
	.zero		1
	.zero		1


	//----- nvinfo : EIATTR_EXIT_INSTR_OFFSETS
	.align		4
        /*004c*/ 	.byte	0x04, 0x1c
        /*004e*/ 	.short	(.L_246 - .L_245)


	//   ....[0]....
.L_245:
        /*0050*/ 	.word	0x00000030


	//   ....[1]....
        /*0054*/ 	.word	0x000001e0


	//----- nvinfo : EIATTR_CBANK_PARAM_SIZE
	.align		4
.L_246:
        /*0058*/ 	.byte	0x03, 0x19
        /*005a*/ 	.short	0x0014


	//----- nvinfo : EIATTR_PARAM_CBANK
	.align		4
        /*005c*/ 	.byte	0x04, 0x0a
        /*005e*/ 	.short	(.L_248 - .L_247)
	.align		4
.L_247:
        /*0060*/ 	.word	index@(.nv.constant0._Z18prefexSumPostShortPjS_i)
        /*0064*/ 	.short	0x0380
        /*0066*/ 	.short	0x0014


	//----- nvinfo : EIATTR_SW_WAR
	.align		4
.L_248:
        /*0068*/ 	.byte	0x04, 0x36
        /*006a*/ 	.short	(.L_250 - .L_249)
.L_249:
        /*006c*/ 	.word	0x00000008
.L_250:


//--------------------- .nv.info._Z15prefixSumKernelPKjPjS1_j --------------------------
	.section	.nv.info._Z15prefixSumKernelPKjPjS1_j,"",@"SHT_CUDA_INFO"
	.sectionflags	@""
	.align	4


	//----- nvinfo : EIATTR_CUDA_API_VERSION
	.align		4
        /*0000*/ 	.byte	0x04, 0x37
        /*0002*/ 	.short	(.L_252 - .L_251)
.L_251:
        /*0004*/ 	.word	0x00000082


	//----- nvinfo : EIATTR_KPARAM_INFO
	.align		4
.L_252:
        /*0008*/ 	.byte	0x04, 0x17
        /*000a*/ 	.short	(.L_254 - .L_253)
.L_253:
        /*000c*/ 	.word	0x00000000
        /*0010*/ 	.short	0x0003
        /*0012*/ 	.short	0x0018
        /*0014*/ 	.byte	0x00, 0xf0, 0x11, 0x00


	//----- nvinfo : EIATTR_KPARAM_INFO
	.align		4
.L_254:
        /*0018*/ 	.byte	0x04, 0x17
        /*001a*/ 	.short	(.L_256 - .L_255)
.L_255:
        /*001c*/ 	.word	0x00000000
        /*0020*/ 	.short	0x0002
        /*0022*/ 	.short	0x0010
        /*0024*/ 	.byte	0x00, 0xf5, 0x21, 0x00


	//----- nvinfo : EIATTR_KPARAM_INFO
	.align		4
.L_256:
        /*0028*/ 	.byte	0x04, 0x17
        /*002a*/ 	.short	(.L_258 - .L_257)
.L_257:
        /*002c*/ 	.word	0x00000000
        /*0030*/ 	.short	0x0001
        /*0032*/ 	.short	0x0008
        /*0034*/ 	.byte	0x00, 0xf5, 0x21, 0x00


	//----- nvinfo : EIATTR_KPARAM_INFO
	.align		4
.L_258:
        /*0038*/ 	.byte	0x04, 0x17
        /*003a*/ 	.short	(.L_260 - .L_259)
.L_259:
        /*003c*/ 	.word	0x00000000
        /*0040*/ 	.short	0x0000
        /*0042*/ 	.short	0x0000
        /*0044*/ 	.byte	0x00, 0xf5, 0x21, 0x00


	//----- nvinfo : EIATTR_SPARSE_MMA_MASK
	.align		4
.L_260:
        /*0048*/ 	.byte	0x03, 0x50
        /*004a*/ 	.short	0x0000


	//----- nvinfo : EIATTR_MAXREG_COUNT
	.align		4
        /*004c*/ 	.byte	0x03, 0x1b
        /*004e*/ 	.short	0x00ff


	//----- nvinfo : EIATTR_NUM_BARRIERS
	.align		4
        /*0050*/ 	.byte	0x02, 0x4c
        /*0052*/ 	.byte	0x01
	.zero		1


	//----- nvinfo : EIATTR_MERCURY_ISA_VERSION
	.align		4
        /*0054*/ 	.byte	0x03, 0x5f
        /*0056*/ 	.short	0x0101


	//----- nvinfo : EIATTR_VRC_CTA_INIT_COUNT
	.align		4
        /*0058*/ 	.byte	0x02, 0x4a
	.zero		1
	.zero		1


	//----- nvinfo : EIATTR_EXIT_INSTR_OFFSETS
	.align		4
        /*005c*/ 	.byte	0x04, 0x1c
        /*005e*/ 	.short	(.L_262 - .L_261)


	//   ....[0]....
.L_261:
        /*0060*/ 	.word	0x000004a0


	//   ....[1]....
        /*0064*/ 	.word	0x000004f0


	//----- nvinfo : EIATTR_CRS_STACK_SIZE
	.align		4
.L_262:
        /*0068*/ 	.byte	0x04, 0x1e
        /*006a*/ 	.short	(.L_264 - .L_263)
.L_263:
        /*006c*/ 	.word	0x00000000


	//----- nvinfo : EIATTR_CBANK_PARAM_SIZE
	.align		4
.L_264:
        /*0070*/ 	.byte	0x03, 0x19
        /*0072*/ 	.short	0x001c


	//----- nvinfo : EIATTR_PARAM_CBANK
	.align		4
        /*0074*/ 	.byte	0x04, 0x0a
        /*0076*/ 	.short	(.L_266 - .L_265)
	.align		4
.L_265:
        /*0078*/ 	.word	index@(.nv.constant0._Z15prefixSumKernelPKjPjS1_j)
        /*007c*/ 	.short	0x0380
        /*007e*/ 	.short	0x001c


	//----- nvinfo : EIATTR_SW_WAR
	.align		4
.L_266:
        /*0080*/ 	.byte	0x04, 0x36
        /*0082*/ 	.short	(.L_268 - .L_267)
.L_267:
        /*0084*/ 	.word	0x00000008
.L_268:


//--------------------- .nv.info._Z10insertParsP6float3PjS1_S1_S_S_5uint3S1_j --------------------------
	.section	.nv.info._Z10insertParsP6float3PjS1_S1_S_S_5uint3S1_j,"",@"SHT_CUDA_INFO"
	.sectionflags	@""
	.align	4


	//----- nvinfo : EIATTR_CUDA_API_VERSION
	.align		4
        /*0000*/ 	.byte	0x04, 0x37
        /*0002*/ 	.short	(.L_270 - .L_269)
.L_269:
        /*0004*/ 	.word	0x00000082


	//----- nvinfo : EIATTR_KPARAM_INFO
	.align		4
.L_270:
        /*0008*/ 	.byte	0x04, 0x17
        /*000a*/ 	.short	(.L_272 - .L_271)
.L_271:
        /*000c*/ 	.word	0x00000000
        /*0010*/ 	.short	0x0008
        /*0012*/ 	.short	0x0050
        /*0014*/ 	.byte	0x00, 0xf0, 0x11, 0x00


	//----- nvinfo : EIATTR_KPARAM_INFO
	.align		4
.L_272:
        /*0018*/ 	.byte	0x04, 0x17
        /*001a*/ 	.short	(.L_274 - .L_273)
.L_273:
        /*001c*/ 	.word	0x00000000
        /*0020*/ 	.short	0x0007
        /*0022*/ 	.short	0x0048
        /*0024*/ 	.byte	0x00, 0xf5, 0x21, 0x00


	//----- nvinfo : EIATTR_KPARAM_INFO
	.align		4
.L_274:
        /*0028*/ 	.byte	0x04, 0x17
        /*002a*/ 	.short	(.L_276 - .L_275)
.L_275:
        /*002c*/ 	.word	0x00000000
        /*0030*/ 	.short	0x0006
        /*0032*/ 	.short	0x0038
        /*0034*/ 	.byte	0x00, 0xf0, 0x31, 0x00


	//----- nvinfo : EIATTR_KPARAM_INFO
	.align		4
.L_276:
        /*0038*/ 	.byte	0x04, 0x17
        /*003a*/ 	.short	(.L_278 - .L_277)
.L_277:
        /*003c*/ 	.word	0x00000000
        /*0040*/ 	.short	0x0005
        /*0042*/ 	.short	0x002c
        /*0044*/ 	.byte	0x00, 0xf0, 0x31, 0x00


	//----- nvinfo : EIATTR_KPARAM_INFO
	.align		4
.L_278:
        /*0048*/ 	.byte	0x04, 0x17
        /*004a*/ 	.short	(.L_280 - .L_279)
.L_279:
        /*004c*/ 	.word	0x00000000
        /*0050*/ 	.short	0x0004
        /*0052*/ 	.short	0x0020
        /*0054*/ 	.byte	0x00, 0xf0, 0x31, 0x00


	//----- nvinfo : EIATTR_KPARAM_INFO
	.align		4
.L_280:
        /*0058*/ 	.byte	0x04, 0x17
        /*005a*/ 	.short	(.L_282 - .L_281)
.L_281:
        /*005c*/ 	.word	0x00000000
        /*0060*/ 	.short	0x0003
        /*0062*/ 	.short	0x0018
        /*0064*/ 	.byte	0x00, 0xf5, 0x21, 0x00


	//----- nvinfo : EIATTR_KPARAM_INFO
	.align		4
.L_282:
        /*0068*/ 	.byte	0x04, 0x17
        /*006a*/ 	.short	(.L_284 - .L_283)
.L_283:
        /*006c*/ 	.word	0x00000000
        /*0070*/ 	.short	0x0002
        /*0072*/ 	.short	0x0010
        /*0074*/ 	.byte	0x00, 0xf5, 0x21, 0x00


	//----- nvinfo : EIATTR_KPARAM_INFO
	.align		4
.L_284:
        /*0078*/ 	.byte	0x04, 0x17
        /*007a*/ 	.short	(.L_286 - .L_285)
.L_285:
        /*007c*/ 	.word	0x00000000
        /*0080*/ 	.short	0x0001
        /*0082*/ 	.short	0x0008
        /*0084*/ 	.byte	0x00, 0xf5, 0x21, 0x00


	//----- nvinfo : EIATTR_KPARAM_INFO
	.align		4
.L_286:
        /*0088*/ 	.byte	0x04, 0x17
        /*008a*/ 	.short	(.L_288 - .L_287)
.L_287:
        /*008c*/ 	.word	0x00000000
        /*0090*/ 	.short	0x0000
        /*0092*/ 	.short	0x0000
        /*0094*/ 	.byte	0x00, 0xf5, 0x21, 0x00


	//----- nvinfo : EIATTR_SPARSE_MMA_MASK
	.align		4
.L_288:
        /*0098*/ 	.byte	0x03, 0x50
        /*009a*/ 	.short	0x0000


	//----- nvinfo : EIATTR_MAXREG_COUNT
	.align		4
        /*009c*/ 	.byte	0x03, 0x1b
        /*009e*/ 	.short	0x00ff


	//----- nvinfo : EIATTR_MERCURY_ISA_VERSION
	.align		4
        /*00a0*/ 	.byte	0x03, 0x5f
        /*00a2*/ 	.short	0x0101


	//----- nvinfo : EIATTR_INT_WARP_WIDE_INSTR_OFFSETS
	.align		4
        /*00a4*/ 	.byte	0x04, 0x31
        /*00a6*/ 	.short	(.L_290 - .L_289)


	//   ....[0]....
.L_289:
        /*00a8*/ 	.word	0x00000330


	//----- nvinfo : EIATTR_VRC_CTA_INIT_COUNT
	.align		4
.L_290:
        /*00ac*/ 	.byte	0x02, 0x4a
	.zero		1
	.zero		1


	//----- nvinfo : EIATTR_EXIT_INSTR_OFFSETS
	.align		4
        /*00b0*/ 	.byte	0x04, 0x1c
        /*00b2*/ 	.short	(.L_292 - .L_291)


	//   ....[0]....
.L_291:
        /*00b4*/ 	.word	0x00000070


	//   ....[1]....
        /*00b8*/ 	.word	0x00000820


	//----- nvinfo : EIATTR_CRS_STACK_SIZE
	.align		4
.L_292:
        /*00bc*/ 	.byte	0x04, 0x1e
        /*00be*/ 	.short	(.L_294 - .L_293)
.L_293:
        /*00c0*/ 	.word	0x00000000


	//----- nvinfo : EIATTR_CBANK_PARAM_SIZE
	.align		4
.L_294:
        /*00c4*/ 	.byte	0x03, 0x19
        /*00c6*/ 	.short	0x0054


	//----- nvinfo : EIATTR_PARAM_CBANK
	.align		4
        /*00c8*/ 	.byte	0x04, 0x0a
        /*00ca*/ 	.short	(.L_296 - .L_295)
	.align		4
.L_295:
        /*00cc*/ 	.word	index@(.nv.constant0._Z10insertParsP6float3PjS1_S1_S_S_5uint3S1_j)
        /*00d0*/ 	.short	0x0380
        /*00d2*/ 	.short	0x0054


	//----- nvinfo : EIATTR_SW_WAR
	.align		4
.L_296:
        /*00d4*/ 	.byte	0x04, 0x36
        /*00d6*/ 	.short	(.L_298 - .L_297)
.L_297:
        /*00d8*/ 	.word	0x00000008
.L_298:


//--------------------- .nv.info._Z9resetGridPj5uint3 --------------------------
	.section	.nv.info._Z9resetGridPj5uint3,"",@"SHT_CUDA_INFO"
	.sectionflags	@""
	.align	4


	//----- nvinfo : EIATTR_CUDA_API_VERSION
	.align		4
        /*0000*/ 	.byte	0x04, 0x37
        /*0002*/ 	.short	(.L_300 - .L_299)
.L_299:
        /*0004*/ 	.word	0x00000082


	//----- nvinfo : EIATTR_KPARAM_INFO
	.align		4
.L_300:
        /*0008*/ 	.byte	0x04, 0x17
        /*000a*/ 	.short	(.L_302 - .L_301)
.L_301:
        /*000c*/ 	.word	0x00000000
        /*0010*/ 	.short	0x0001
        /*0012*/ 	.short	0x0008
        /*0014*/ 	.byte	0x00, 0xf0, 0x31, 0x00


	//----- nvinfo : EIATTR_KPARAM_INFO
	.align		4
.L_302:
        /*0018*/ 	.byte	0x04, 0x17
        /*001a*/ 	.short	(.L_304 - .L_303)
.L_303:
        /*001c*/ 	.word	0x00000000
        /*0020*/ 	.short	0x0000
        /*0022*/ 	.short	0x0000
        /*0024*/ 	.byte	0x00, 0xf5, 0x21, 0x00


	//----- nvinfo : EIATTR_SPARSE_MMA_MASK
	.align		4
.L_304:
        /*0028*/ 	.byte	0x03, 0x50
        /*002a*/ 	.short	0x0000


	//----- nvinfo : EIATTR_MAXREG_COUNT
	.align		4
        /*002c*/ 	.byte	0x03, 0x1b
        /*002e*/ 	.short	0x00ff


	//----- nvinfo : EIATTR_MERCURY_ISA_VERSION
	.align		4
        /*0030*/ 	.byte	0x03, 0x5f
        /*0032*/ 	.short	0x0101


	//----- nvinfo : EIATTR_VRC_CTA_INIT_COUNT
	.align		4
        /*0034*/ 	.byte	0x02, 0x4a
	.zero		1
	.zero		1


	//----- nvinfo : EIATTR_EXIT_INSTR_OFFSETS
	.align		4
        /*0038*/ 	.byte	0x04, 0x1c
        /*003a*/ 	.short	(.L_306 - .L_305)


	//   ....[0]....
.L_305:
        /*003c*/ 	.word	0x000000a0


	//   ....[1]....
        /*0040*/ 	.word	0x00000140


	//----- nvinfo : EIATTR_CRS_STACK_SIZE
	.align		4
.L_306:
        /*0044*/ 	.byte	0x04, 0x1e
        /*0046*/ 	.short	(.L_308 - .L_307)
.L_307:
        /*0048*/ 	.word	0x00000000


	//----- nvinfo : EIATTR_CBANK_PARAM_SIZE
	.align		4
.L_308:
        /*004c*/ 	.byte	0x03, 0x19
        /*004e*/ 	.short	0x0014


	//----- nvinfo : EIATTR_PARAM_CBANK
	.align		4
        /*0050*/ 	.byte	0x04, 0x0a
        /*0052*/ 	.short	(.L_310 - .L_309)
	.align		4
.L_309:
        /*0054*/ 	.word	index@(.nv.constant0._Z9resetGridPj5uint3)
        /*0058*/ 	.short	0x0380
        /*005a*/ 	.short	0x0014


	//----- nvinfo : EIATTR_SW_WAR
	.align		4
.L_310:
        /*005c*/ 	.byte	0x04, 0x36
        /*005e*/ 	.short	(.L_312 - .L_311)
.L_311:
        /*0060*/ 	.word	0x00000008
.L_312:


//--------------------- .nv.info._Z7cpy2TmpPjS_P6float3S1_S1_S1_P6StatesS3_PfS4_j --------------------------
	.section	.nv.info._Z7cpy2TmpPjS_P6float3S1_S1_S1_P6StatesS3_PfS4_j,"",@"SHT_CUDA_INFO"
	.sectionflags	@""
	.align	4


	//----- nvinfo : EIATTR_CUDA_API_VERSION
	.align		4
        /*0000*/ 	.byte	0x04, 0x37
        /*0002*/ 	.short	(.L_314 - .L_313)
.L_313:
        /*0004*/ 	.word	0x00000082


	//----- nvinfo : EIATTR_KPARAM_INFO
	.align		4
.L_314:
        /*0008*/ 	.byte	0x04, 0x17
        /*000a*/ 	.short	(.L_316 - .L_315)
.L_315:
        /*000c*/ 	.word	0x00000000
        /*0010*/ 	.short	0x000a
        /*0012*/ 	.short	0x0050
        /*0014*/ 	.byte	0x00, 0xf0, 0x11, 0x00


	//----- nvinfo : EIATTR_KPARAM_INFO
	.align		4
.L_316:
        /*0018*/ 	.byte	0x04, 0x17
        /*001a*/ 	.short	(.L_318 - .L_317)
.L_317:
        /*001c*/ 	.word	0x00000000
        /*0020*/ 	.short	0x0009
        /*0022*/ 	.short	0x0048
        /*0024*/ 	.byte	0x00, 0xf5, 0x21, 0x00


	//----- nvinfo : EIATTR_KPARAM_INFO
	.align		4
.L_318:
        /*0028*/ 	.byte	0x04, 0x17
        /*002a*/ 	.short	(.L_320 - .L_319)
.L_319:
        /*002c*/ 	.word	0x00000000
        /*0030*/ 	.short	0x0008
        /*0032*/ 	.short	0x0040
        /*0034*/ 	.byte	0x00, 0xf5, 0x21, 0x00


	//----- nvinfo : EIATTR_KPARAM_INFO
	.align		4
.L_320:
        /*0038*/ 	.byte	0x04, 0x17
        /*003a*/ 	.short	(.L_322 - .L_321)
.L_321:
        /*003c*/ 	.word	0x00000000
        /*0040*/ 	.short	0x0007
        /*0042*/ 	.short	0x0038
        /*0044*/ 	.byte	0x00, 0xf5, 0x21, 0x00


	//----- nvinfo : EIATTR_KPARAM_INFO
	.align		4
.L_322:
        /*0048*/ 	.byte	0x04, 0x17
        /*004a*/ 	.short	(.L_324 - .L_323)
.L_323:
        /*004c*/ 	.word	0x00000000
        /*0050*/ 	.short	0x0006
        /*0052*/ 	.short	0x0030
        /*0054*/ 	.byte	0x00, 0xf5, 0x21, 0x00


	//----- nvinfo : EIATTR_KPARAM_INFO
	.align		4
.L_324:
        /*0058*/ 	.byte	0x04, 0x17
        /*005a*/ 	.short	(.L_326 - .L_325)
.L_325:
        /*005c*/ 	.word	0x00000000
        /*0060*/ 	.short	0x0005
        /*0062*/ 	.short	0x0028
        /*0064*/ 	.byte	0x00, 0xf5, 0x21, 0x00


	//----- nvinfo : EIATTR_KPARAM_INFO
	.align		4
.L_326:
        /*0068*/ 	.byte	0x04, 0x17
        /*006a*/ 	.short	(.L_328 - .L_327)
.L_327:
        /*006c*/ 	.word	0x00000000
        /*0070*/ 	.short	0x0004
        /*0072*/ 	.short	0x0020
        /*0074*/ 	.byte	0x00, 0xf5, 0x21, 0x00


	//----- nvinfo : EIATTR_KPARAM_INFO
	.align		4
.L_328:
        /*0078*/ 	.byte	0x04, 0x17
        /*007a*/ 	.short	(.L_330 - .L_329)
.L_329:
        /*007c*/ 	.word	0x00000000
        /*0080*/ 	.short	0x0003
        /*0082*/ 	.short	0x0018
        /*0084*/ 	.byte	0x00, 0xf5, 0x21, 0x00


	//----- nvinfo : EIATTR_KPARAM_INFO
	.align		4
.L_330:
        /*0088*/ 	.byte	0x04, 0x17
        /*008a*/ 	.short	(.L_332 - .L_331)
.L_331:
        /*008c*/ 	.word	0x00000000
        /*0090*/ 	.short	0x0002
        /*0092*/ 	.short	0x0010
        /*0094*/ 	.byte	0x00, 0xf5, 0x21, 0x00


	//----- nvinfo : EIATTR_KPARAM_INFO
	.align		4
.L_332:
        /*0098*/ 	.byte	0x04, 0x17
        /*009a*/ 	.short	(.L_334 - .L_333)
.L_333:
        /*009c*/ 	.word	0x00000000
        /*00a0*/ 	.short	0x0001
        /*00a2*/ 	.short	0x0008
        /*00a4*/ 	.byte	0x00, 0xf5, 0x21, 0x00


	//----- nvinfo : EIATTR_KPARAM_INFO
	.align		4
.L_334:
        /*00a8*/ 	.byte	0x04, 0x17
        /*00aa*/ 	.short	(.L_336 - .L_335)
.L_335:
        /*00ac*/ 	.word	0x00000000
        /*00b0*/ 	.short	0x0000
        /*00b2*/ 	.short	0x0000
        /*00b4*/ 	.byte	0x00, 0xf5, 0x21, 0x00


	//----- nvinfo : EIATTR_SPARSE_MMA_MASK
	.align		4
.L_336:
        /*00b8*/ 	.byte	0x03, 0x50
        /*00ba*/ 	.short	0x0000


	//----- nvinfo : EIATTR_MAXREG_COUNT
	.align		4
        /*00bc*/ 	.byte	0x03, 0x1b
        /*00be*/ 	.short	0x00ff


	//----- nvinfo : EIATTR_MERCURY_ISA_VERSION
	.align		4
        /*00c0*/ 	.byte	0x03, 0x5f
        /*00c2*/ 	.short	0x0101


	//----- nvinfo : EIATTR_VRC_CTA_INIT_COUNT
	.align		4
        /*00c4*/ 	.byte	0x02, 0x4a
	.zero		1
	.zero		1


	//----- nvinfo : EIATTR_EXIT_INSTR_OFFSETS
	.align		4
        /*00c8*/ 	.byte	0x04, 0x1c
        /*00ca*/ 	.short	(.L_338 - .L_337)


	//   ....[0]....
.L_337:
        /*00cc*/ 	.word	0x00000070


	//   ....[1]....
        /*00d0*/ 	.word	0x00000340


	//----- nvinfo : EIATTR_CRS_STACK_SIZE
	.align		4
.L_338:
        /*00d4*/ 	.byte	0x04, 0x1e
        /*00d6*/ 	.short	(.L_340 - .L_339)
.L_339:
        /*00d8*/ 	.word	0x00000000


	//----- nvinfo : EIATTR_CBANK_PARAM_SIZE
	.align		4
.L_340:
        /*00dc*/ 	.byte	0x03, 0x19
        /*00de*/ 	.short	0x0054


	//----- nvinfo : EIATTR_PARAM_CBANK
	.align		4
        /*00e0*/ 	.byte	0x04, 0x0a
        /*00e2*/ 	.short	(.L_342 - .L_341)
	.align		4
.L_341:
        /*00e4*/ 	.word	index@(.nv.constant0._Z7cpy2TmpPjS_P6float3S1_S1_S1_P6StatesS3_PfS4_j)
        /*00e8*/ 	.short	0x0380
        /*00ea*/ 	.short	0x0054


	//----- nvinfo : EIATTR_SW_WAR
	.align		4
.L_342:
        /*00ec*/ 	.byte	0x04, 0x36
        /*00ee*/ 	.short	(.L_344 - .L_343)
.L_343:
        /*00f0*/ 	.word	0x00000008
.L_344:


//--------------------- .nv.callgraph             --------------------------
	.section	.nv.callgraph,"",@"SHT_CUDA_CALLGRAPH"
	.align	4
	.sectionentsize	8
	.align		4
        /*0000*/ 	.word	0x00000000
	.align		4
        /*0004*/ 	.word	0xffffffff
	.align		4
        /*0008*/ 	.word	index@(_Z12countingSortPjS_S_S_S_P6float3S1_S1_S1_P6StatesS3_PfS4_j)
	.align		4
        /*000c*/ 	.word	index@(vprintf)
	.align		4
        /*0010*/ 	.word	0x00000000
	.align		4
        /*0014*/ 	.word	0xfffffffe
	.align		4
        /*0018*/ 	.word	0x00000000
	.align		4
        /*001c*/ 	.word	0xfffffffd
	.align		4
        /*0020*/ 	.word	0x00000000
	.align		4
        /*0024*/ 	.word	0xfffffffc


//--------------------- .nv.constant4             --------------------------
	.section	.nv.constant4,"a",@progbits
	.align	8
	.align		8
.nv.constant4:
        /*0000*/ 	.dword	TMelt
	.align		8
        /*0008*/ 	.dword	PI
	.align		8
        /*0010*/ 	.dword	MU
	.align		8
        /*0018*/ 	.dword	DT
	.align		8
        /*0020*/ 	.dword	CONDUCTIVITY
	.align		8
        /*0028*/ 	.dword	REST_DENSITY
	.align		8
        /*0030*/ 	.dword	GAS_CONST
	.align		8
        /*0038*/ 	.dword	MASS
	.align		8
        /*0040*/ 	.dword	ROOM_TEMP
	.align		8
        /*0048*/ 	.dword	neighborList
	.align		8
        /*0050*/ 	.dword	$str
	.align		8
        /*0058*/ 	.dword	vprintf


//--------------------- .text._Z21calculateForcesGlobalP6float3PfS0_S0_S0_PjS2_S2_S2_S0_j --------------------------
	.section	.text._Z21calculateForcesGlobalP6float3PfS0_S0_S0_PjS2_S2_S2_S0_j,"ax",@progbits
	.align	128
        .global         _Z21calculateForcesGlobalP6float3PfS0_S0_S0_PjS2_S2_S2_S0_j
        .type           _Z21calculateForcesGlobalP6float3PfS0_S0_S0_PjS2_S2_S2_S0_j,@function
        .size           _Z21calculateForcesGlobalP6float3PfS0_S0_S0_PjS2_S2_S2_S0_j,(.L_x_204 - _Z21calculateForcesGlobalP6float3PfS0_S0_S0_PjS2_S2_S2_S0_j)
        .other          _Z21calculateForcesGlobalP6float3PfS0_S0_S0_PjS2_S2_S2_S0_j,@"STO_CUDA_ENTRY STV_DEFAULT"
_Z21calculateForcesGlobalP6float3PfS0_S0_S0_PjS2_S2_S2_S0_j:
.text._Z21calculateForcesGlobalP6float3PfS0_S0_S0_PjS2_S2_S2_S0_j:
[----:B------:R-:W-:Y:S01]  /*0000*/  LDC R1, c[0x0][0x37c] ;  /* 0x0000df00ff017b82 */ /* 0x000fe20000000800 */
[----:B------:R-:W0:Y:S07]  /*0010*/  S2R R16, SR_TID.X ;  /* 0x0000000000107919 */ /* 0x000e2e0000002100 */
[----:B------:R-:W0:Y:S01]  /*0020*/  S2UR UR4, SR_CTAID.X ;  /* 0x00000000000479c3 */ /* 0x000e220000002500 */
[----:B------:R-:W1:Y:S07]  /*0030*/  LDCU UR5, c[0x0][0x3d0] ;  /* 0x00007a00ff0577ac */ /* 0x000e6e0008000800 */
[----:B------:R-:W0:Y:S02]  /*0040*/  LDC R19, c[0x0][0x360] ;  /* 0x0000d800ff137b82 */ /* 0x000e240000000800 */
[----:B0-----:R-:W-:-:S05]  /*0050*/  IMAD R16, R19, UR4, R16 ;  /* 0x0000000413107c24 */ /* 0x001fca000f8e0210 */
[----:B-1----:R-:W-:-:S13]  /*0060*/  ISETP.GE.U32.AND P0, PT, R16, UR5, PT ;  /* 0x0000000510007c0c */ /* 0x002fda000bf06070 */
[----:B------:R-:W-:Y:S05]  /*0070*/  @P0 EXIT ;  /* 0x000000000000094d */ /* 0x000fea0003800000 */
[----:B------:R-:W0:Y:S01]  /*0080*/  LDCU UR5, c[0x0][0x370] ;  /* 0x00006e00ff0577ac */ /* 0x000e220008000800 */
[----:B------:R-:W1:Y:S02]  /*0090*/  LDCU.64 UR6, c[0x0][0x358] ;  /* 0x00006b00ff0677ac */ /* 0x000e640008000a00 */
.L_x_35:
[----:B------:R-:W2:Y:S02]  /*00a0*/  LDC.64 R38, c[0x0][0x3a8] ;  /* 0x0000ea00ff267b82 */ /* 0x000ea40000000a00 */
[----:B--2---:R-:W-:-:S06]  /*00b0*/  IMAD.WIDE.U32 R38, R16, 0x4, R38 ;  /* 0x0000000410267825 */ /* 0x004fcc00078e0026 */
[----:B-1----:R-:W2:Y:S01]  /*00c0*/  LDG.E R38, desc[UR6][R38.64] ;  /* 0x0000000626267981 */ /* 0x002ea2000c1e1900 */
[----:B------:R-:W-:Y:S01]  /*00d0*/  BSSY.RECONVERGENT B2, `(.L_x_0) ;  /* 0x0000172000027945 */ /* 0x000fe20003800200 */
[----:B--2---:R-:W-:-:S13]  /*00e0*/  ISETP.NE.AND P0, PT, R38, 0x1000, PT ;  /* 0x000010002600780c */ /* 0x004fda0003f05270 */
[----:B------:R-:W-:Y:S05]  /*00f0*/  @!P0 BRA `(.L_x_1) ;  /* 0x0000001400bc8947 */ /* 0x000fea0003800000 */
[----:B------:R-:W1:Y:S02]  /*0100*/  LDC.64 R2, c[0x0][0x3b0] ;  /* 0x0000ec00ff027b82 */ /* 0x000e640000000a00 */
[----:B-1----:R-:W-:-:S06]  /*0110*/  IMAD.WIDE.U32 R2, R16, 0x4, R2 ;  /* 0x0000000410027825 */ /* 0x002fcc00078e0002 */
[----:B------:R-:W2:Y:S02]  /*0120*/  LDG.E R2, desc[UR6][R2.64] ;  /* 0x0000000602027981 */ /* 0x000ea4000c1e1900 */
[----:B--2---:R-:W-:-:S13]  /*0130*/  ISETP.NE.AND P0, PT, R2, 0x1, PT ;  /* 0x000000010200780c */ /* 0x004fda0003f05270 */
[----:B------:R-:W-:Y:S05]  /*0140*/  @!P0 BRA `(.L_x_1) ;  /* 0x0000001400a88947 */ /* 0x000fea0003800000 */
[----:B------:R-:W1:Y:S08]  /*0150*/  LDC.64 R2, c[0x0][0x388] ;  /* 0x0000e200ff027b82 */ /* 0x000e700000000a00 */
[----:B------:R-:W2:Y:S08]  /*0160*/  LDC.64 R8, c[0x0][0x380] ;  /* 0x0000e000ff087b82 */ /* 0x000eb00000000a00 */
[----:B------:R-:W3:Y:S01]  /*0170*/  LDC.64 R6, c[0x0][0x390] ;  /* 0x0000e400ff067b82 */ /* 0x000ee20000000a00 */
[----:B-1----:R-:W-:-:S05]  /*0180*/  IMAD.WIDE.U32 R2, R16, 0x4, R2 ;  /* 0x0000000410027825 */ /* 0x002fca00078e0002 */
[----:B------:R-:W4:Y:S01]  /*0190*/  LDG.E R17, desc[UR6][R2.64] ;  /* 0x0000000602117981 */ /* 0x000f22000c1e1900 */
[----:B--2---:R-:W-:-:S05]  /*01a0*/  IMAD.WIDE.U32 R8, R16, 0xc, R8 ;  /* 0x0000000c10087825 */ /* 0x004fca00078e0008 */
[----:B------:R1:W5:Y:S01]  /*01b0*/  LDG.E R15, desc[UR6][R8.64] ;  /* 0x00000006080f7981 */ /* 0x000362000c1e1900 */
[----:B---3--:R-:W-:-:S03]  /*01c0*/  IMAD.WIDE.U32 R6, R16, 0xc, R6 ;  /* 0x0000000c10067825 */ /* 0x008fc600078e0006 */
[----:B------:R1:W5:Y:S04]  /*01d0*/  LDG.E R14, desc[UR6][R8.64+0x4] ;  /* 0x00000406080e7981 */ /* 0x000368000c1e1900 */
[----:B------:R1:W5:Y:S04]  /*01e0*/  LDG.E R13, desc[UR6][R8.64+0x8] ;  /* 0x00000806080d7981 */ /* 0x000368000c1e1900 */
[----:B------:R1:W5:Y:S04]  /*01f0*/  LDG.E R12, desc[UR6][R6.64] ;  /* 0x00000006060c7981 */ /* 0x000368000c1e1900 */
[----:B------:R1:W5:Y:S04]  /*0200*/  LDG.E R11, desc[UR6][R6.64+0x4] ;  /* 0x00000406060b7981 */ /* 0x000368000c1e1900 */
[----:B------:R1:W5:Y:S01]  /*0210*/  LDG.E R10, desc[UR6][R6.64+0x8] ;  /* 0x00000806060a7981 */ /* 0x000362000c1e1900 */
[----:B------:R-:W-:-:S02]  /*0220*/  MOV R4, RZ ;  /* 0x000000ff00047202 */ /* 0x000fc40000000f00 */
[----:B------:R-:W-:Y:S01]  /*0230*/  SHF.R.U32.HI R28, RZ, 0x4, R38 ;  /* 0x00000004ff1c7819 */ /* 0x000fe20000011626 */
[----:B------:R-:W-:Y:S01]  /*0240*/  HFMA2 R34, -RZ, RZ, 0, 0 ;  /* 0x00000000ff227431 */ /* 0x000fe200000001ff */
[----:B------:R-:W-:Y:S01]  /*0250*/  LOP3.LUT R35, R38, 0xf, RZ, 0xc0, !PT ;  /* 0x0000000f26237812 */ /* 0x000fe200078ec0ff */
[----:B------:R-:W-:Y:S01]  /*0260*/  IMAD.MOV.U32 R36, RZ, RZ, RZ ;  /* 0x000000ffff247224 */ /* 0x000fe200078e00ff */
[----:B------:R-:W-:Y:S02]  /*0270*/  CS2R R32, SRZ ;  /* 0x0000000000207805 */ /* 0x000fe4000001ff00 */
[----:B------:R-:W-:Y:S02]  /*0280*/  CS2R R30, SRZ ;  /* 0x00000000001e7805 */ /* 0x000fe4000001ff00 */
[----:B------:R-:W-:Y:S02]  /*0290*/  MOV R29, RZ ;  /* 0x000000ff001d7202 */ /* 0x000fe40000000f00 */
[----:B------:R-:W-:Y:S01]  /*02a0*/  LOP3.LUT R28, R28, 0xf, RZ, 0xc0, !PT ;  /* 0x0000000f1c1c7812 */ /* 0x000fe200078ec0ff */
[----:B----4-:R-:W-:-:S04]  /*02b0*/  FADD R0, R17, -1.0012249946594238281 ;  /* 0xbf80282411007421 */ /* 0x010fc80000000000 */
[----:B------:R-:W-:-:S04]  /*02c0*/  FMUL R0, R0, 998888 ;  /* 0x4973de8000007820 */ /* 0x000fc80000400000 */
[----:B------:R-:W2:Y:S02]  /*02d0*/  F2F.F64.F32 R2, R0 ;  /* 0x0000000000027310 */ /* 0x000ea40000201800 */
[----:B--2---:R-:W-:Y:S01]  /*02e0*/  DSETP.MAX.AND P0, P1, RZ, R2, PT ;  /* 0x00000002ff00722a */ /* 0x004fe2000390f000 */
[----:B------:R-:W-:Y:S01]  /*02f0*/  MOV R5, R2 ;  /* 0x0000000200057202 */ /* 0x000fe20000000f00 */
[----:B------:R-:W-:Y:S01]  /*0300*/  HFMA2 R2, -RZ, RZ, 0, 0 ;  /* 0x00000000ff027431 */ /* 0x000fe200000001ff */
[----:B------:R-:W-:-:S04]  /*0310*/  MOV R21, R3 ;  /* 0x0000000300157202 */ /* 0x000fc80000000f00 */
[----:B------:R-:W-:-:S07]  /*0320*/  FSEL R23, R4, R21, P0 ;  /* 0x0000001504177208 */ /* 0x000fce0000000000 */
[----:B------:R-:W-:Y:S02]  /*0330*/  @P1 LOP3.LUT R23, R21, 0x80000, RZ, 0xfc, !PT ;  /* 0x0008000015171812 */ /* 0x000fe400078efcff */
[----:B------:R-:W-:Y:S02]  /*0340*/  SEL R2, R2, R5, P0 ;  /* 0x0000000502027207 */ /* 0x000fe40000000000 */
[----:B------:R-:W-:-:S04]  /*0350*/  MOV R3, R23 ;  /* 0x0000001700037202 */ /* 0x000fc80000000f00 */
[----:B------:R1:W2:Y:S03]  /*0360*/  F2F.F32.F64 R37, R2 ;  /* 0x0000000200257310 */ /* 0x0002a60000301000 */
.L_x_28:
[----:B-1----:R-:W1:Y:S02]  /*0370*/  LDC.64 R2, c[0x4][0x48] ;  /* 0x01001200ff027b82 */ /* 0x002e640000000a00 */
[----:B-1----:R-:W-:-:S05]  /*0380*/  IMAD.WIDE.U32 R2, R34, 0xc, R2 ;  /* 0x0000000c22027825 */ /* 0x002fca00078e0002 */
[----:B------:R-:W3:Y:S04]  /*0390*/  LDG.E.CONSTANT R0, desc[UR6][R2.64] ;  /* 0x0000000602007981 */ /* 0x000ee8000c1e9900 */
[----:B------:R-:W4:Y:S04]  /*03a0*/  LDG.E.CONSTANT R5, desc[UR6][R2.64+0x4] ;  /* 0x0000040602057981 */ /* 0x000f28000c1e9900 */
[----:B------:R-:W2:Y:S01]  /*03b0*/  LDG.E.CONSTANT R21, desc[UR6][R2.64+0x8] ;  /* 0x0000080602157981 */ /* 0x000ea2000c1e9900 */
[----:B------:R-:W-:Y:S01]  /*03c0*/  IADD3 R34, PT, PT, R34, 0x1, RZ ;  /* 0x0000000122227810 */ /* 0x000fe20007ffe0ff */
[----:B------:R-:W-:Y:S03]  /*03d0*/  BSSY.RECONVERGENT B1, `(.L_x_2) ;  /* 0x00000f7000017945 */ /* 0x000fe60003800200 */
[----:B------:R-:W-:-:S02]  /*03e0*/  ISETP.NE.AND P2, PT, R34, 0x1b, PT ;  /* 0x0000001b2200780c */ /* 0x000fc40003f45270 */
[----:B---3--:R-:W-:Y:S02]  /*03f0*/  IADD3 R0, PT, PT, R35, R0, RZ ;  /* 0x0000000023007210 */ /* 0x008fe40007ffe0ff */
[----:B----4-:R-:W-:Y:S02]  /*0400*/  IADD3 R5, PT, PT, R28, R5, RZ ;  /* 0x000000051c057210 */ /* 0x010fe40007ffe0ff */
[----:B--2---:R-:W-:-:S03]  /*0410*/  LEA.HI R21, R38, R21, RZ, 0x18 ;  /* 0x0000001526157211 */ /* 0x004fc600078fc0ff */
[----:B------:R-:W-:Y:S01]  /*0420*/  IMAD R4, R5, 0x10, R0 ;  /* 0x0000001005047824 */ /* 0x000fe200078e0200 */
[----:B------:R-:W-:-:S04]  /*0430*/  VIMNMX3.U32 R0, R0, R5, R21, !PT ;  /* 0x000000050000720f */ /* 0x000fc80007800015 */
[----:B------:R-:W-:-:S04]  /*0440*/  LEA R23, R21, R4, 0x8 ;  /* 0x0000000415177211 */ /* 0x000fc800078e40ff */
[----:B------:R-:W-:-:S04]  /*0450*/  ISETP.NE.AND P0, PT, R23, 0x1000, PT ;  /* 0x000010001700780c */ /* 0x000fc80003f05270 */
[----:B------:R-:W-:-:S13]  /*0460*/  ISETP.GT.U32.OR P0, PT, R0, 0xf, !P0 ;  /* 0x0000000f0000780c */ /* 0x000fda0004704470 */
[----:B------:R-:W-:Y:S05]  /*0470*/  @P0 BRA `(.L_x_3) ;  /* 0x0000000c00b00947 */ /* 0x000fea0003800000 */
[----:B------:R-:W1:Y:S08]  /*0480*/  LDC.64 R4, c[0x0][0x3c0] ;  /* 0x0000f000ff047b82 */ /* 0x000e700000000a00 */
[----:B------:R-:W2:Y:S01]  /*0490*/  LDC.64 R2, c[0x0][0x3b8] ;  /* 0x0000ee00ff027b82 */ /* 0x000ea20000000a00 */
[----:B-1----:R-:W-:-:S06]  /*04a0*/  IMAD.WIDE.U32 R4, R23, 0x4, R4 ;  /* 0x0000000417047825 */ /* 0x002fcc00078e0004 */
[----:B------:R-:W3:Y:S01]  /*04b0*/  LDG.E R4, desc[UR6][R4.64] ;  /* 0x0000000604047981 */ /* 0x000ee2000c1e1900 */
[----:B--2---:R-:W-:Y:S01]  /*04c0*/  IMAD.WIDE.U32 R2, R23, 0x4, R2 ;  /* 0x0000000417027825 */ /* 0x004fe200078e0002 */
[----:B---3--:R-:W-:-:S13]  /*04d0*/  ISETP.NE.AND P0, PT, R4, RZ, PT ;  /* 0x000000ff0400720c */ /* 0x008fda0003f05270 */
[----:B------:R-:W-:Y:S05]  /*04e0*/  @!P0 BRA `(.L_x_3) ;  /* 0x0000000c00948947 */ /* 0x000fea0003800000 */
[----:B------:R-:W2:Y:S01]  /*04f0*/  LDG.E R27, desc[UR6][R2.64] ;  /* 0x00000006021b7981 */ /* 0x000ea2000c1e1900 */
[----:B------:R-:W-:Y:S02]  /*0500*/  IADD3 R26, PT, PT, -R4, RZ, RZ ;  /* 0x000000ff041a7210 */ /* 0x000fe40007ffe1ff */
[----:B--2---:R-:W-:-:S07]  /*0510*/  IADD3 R25, PT, PT, R27, -R16, RZ ;  /* 0x800000101b197210 */ /* 0x004fce0007ffe0ff */
.L_x_27:
[----:B------:R-:W-:Y:S01]  /*0520*/  ISETP.NE.AND P0, PT, R25, RZ, PT ;  /* 0x000000ff1900720c */ /* 0x000fe20003f05270 */
[----:B------:R-:W-:Y:S01]  /*0530*/  VIADD R26, R26, 0x1 ;  /* 0x000000011a1a7836 */ /* 0x000fe20000000000 */
[----:B------:R-:W-:Y:S04]  /*0540*/  BSSY.RECONVERGENT B0, `(.L_x_4) ;  /* 0x00000dc000007945 */ /* 0x000fe80003800200 */
[----:B------:R-:W-:-:S07]  /*0550*/  ISETP.NE.AND P3, PT, R26, RZ, PT ;  /* 0x000000ff1a00720c */ /* 0x000fce0003f65270 */
[----:B------:R-:W-:Y:S06]  /*0560*/  @!P0 BRA `(.L_x_5) ;  /* 0x0000000c00648947 */ /* 0x000fec0003800000 */
[----:B------:R-:W1:Y:S02]  /*0570*/  LDC.64 R2, c[0x0][0x380] ;  /* 0x0000e000ff027b82 */ /* 0x000e640000000a00 */
[----:B-1----:R-:W-:-:S05]  /*0580*/  IMAD.WIDE.U32 R2, R27, 0xc, R2 ;  /* 0x0000000c1b027825 */ /* 0x002fca00078e0002 */
[----:B------:R-:W2:Y:S04]  /*0590*/  LDG.E R23, desc[UR6][R2.64+0x4] ;  /* 0x0000040602177981 */ /* 0x000ea8000c1e1900 */
[----:B------:R-:W3:Y:S04]  /*05a0*/  LDG.E R24, desc[UR6][R2.64] ;  /* 0x0000000602187981 */ /* 0x000ee8000c1e1900 */
[----:B------:R-:W4:Y:S01]  /*05b0*/  LDG.E R22, desc[UR6][R2.64+0x8] ;  /* 0x0000080602167981 */ /* 0x000f22000c1e1900 */
[----:B------:R-:W-:Y:S01]  /*05c0*/  BSSY.RECONVERGENT B3, `(.L_x_6) ;  /* 0x0000014000037945 */ /* 0x000fe20003800200 */
[----:B--2--5:R-:W-:Y:S01]  /*05d0*/  FADD R5, R14, -R23 ;  /* 0x800000170e057221 */ /* 0x024fe20000000000 */
[----:B---3--:R-:W-:-:S03]  /*05e0*/  FADD R18, R15, -R24 ;  /* 0x800000180f127221 */ /* 0x008fc60000000000 */
[----:B------:R-:W-:Y:S01]  /*05f0*/  FMUL R21, R5, R5 ;  /* 0x0000000505157220 */ /* 0x000fe20000400000 */
[----:B----4-:R-:W-:-:S03]  /*0600*/  FADD R0, R13, -R22 ;  /* 0x800000160d007221 */ /* 0x010fc60000000000 */
[----:B------:R-:W-:-:S04]  /*0610*/  FFMA R21, R18, R18, R21 ;  /* 0x0000001212157223 */ /* 0x000fc80000000015 */
[----:B------:R-:W-:-:S04]  /*0620*/  FFMA R21, R0, R0, R21 ;  /* 0x0000000000157223 */ /* 0x000fc80000000015 */
[----:B------:R1:W2:Y:S01]  /*0630*/  MUFU.RSQ R20, R21 ;  /* 0x0000001500147308 */ /* 0x0002a20000001400 */
[----:B------:R-:W-:-:S04]  /*0640*/  IADD3 R4, PT, PT, R21, -0xd000000, RZ ;  /* 0xf300000015047810 */ /* 0x000fc80007ffe0ff */
[----:B------:R-:W-:-:S13]  /*0650*/  ISETP.GT.U32.AND P0, PT, R4, 0x727fffff, PT ;  /* 0x727fffff0400780c */ /* 0x000fda0003f04070 */
[----:B-12---:R-:W-:Y:S05]  /*0660*/  @!P0 BRA `(.L_x_7) ;  /* 0x0000000000148947 */ /* 0x006fea0003800000 */
[----:B------:R-:W-:Y:S02]  /*0670*/  MOV R2, R21 ;  /* 0x0000001500027202 */ /* 0x000fe40000000f00 */
[----:B------:R-:W-:-:S07]  /*0680*/  MOV R44, 0x6a0 ;  /* 0x000006a0002c7802 */ /* 0x000fce0000000f00 */
[----:B0-----:R-:W-:Y:S05]  /*0690*/  CALL.REL.NOINC `($__internal_0_$__cuda_sm20_sqrt_rn_f32_slowpath) ;  /* 0x00000010006c7944 */ /* 0x001fea0003c00000 */
[----:B------:R-:W-:Y:S01]  /*06a0*/  MOV R4, R20 ;  /* 0x0000001400047202 */ /* 0x000fe20000000f00 */
[----:B------:R-:W-:Y:S06]  /*06b0*/  BRA `(.L_x_8) ;  /* 0x0000000000107947 */ /* 0x000fec0003800000 */
.L_x_7:
[----:B------:R-:W-:Y:S01]  /*06c0*/  FMUL.FTZ R4, R21, R20 ;  /* 0x0000001415047220 */ /* 0x000fe20000410000 */
[----:B------:R-:W-:-:S03]  /*06d0*/  FMUL.FTZ R2, R20, 0.5 ;  /* 0x3f00000014027820 */ /* 0x000fc60000410000 */
[----:B------:R-:W-:-:S04]  /*06e0*/  FFMA R3, -R4, R4, R21 ;  /* 0x0000000404037223 */ /* 0x000fc80000000115 */
[----:B------:R-:W-:-:S07]  /*06f0*/  FFMA R4, R3, R2, R4 ;  /* 0x0000000203047223 */ /* 0x000fce0000000004 */
.L_x_8:
[----:B0-----:R-:W-:Y:S05]  /*0700*/  BSYNC.RECONVERGENT B3 ;  /* 0x0000000000037941 */ /* 0x001fea0003800200 */
.L_x_6:
[----:B------:R-:W0:Y:S01]  /*0710*/  F2F.F64.F32 R2, R4 ;  /* 0x0000000400027310 */ /* 0x000e220000201800 */
[----:B------:R-:W-:Y:S01]  /*0720*/  UMOV UR8, 0xcccccccd ;  /* 0xcccccccd00087882 */ /* 0x000fe20000000000 */
[----:B------:R-:W-:Y:S02]  /*0730*/  UMOV UR9, 0x3ffccccc ;  /* 0x3ffccccc00097882 */ /* 0x000fe40000000000 */
[----:B0-----:R-:W-:-:S14]  /*0740*/  DSETP.GT.AND P0, PT, R2, UR8, PT ;  /* 0x0000000802007e2a */ /* 0x001fdc000bf04000 */
[----:B------:R-:W-:Y:S05]  /*0750*/  @P0 BRA `(.L_x_5) ;  /* 0x0000000800e80947 */ /* 0x000fea0003800000 */
[----:B------:R-:W0:Y:S01]  /*0760*/  LDC.64 R48, c[0x0][0x390] ;  /* 0x0000e400ff307b82 */ /* 0x000e220000000a00 */
[----:B------:R-:W1:Y:S01]  /*0770*/  LDCU.64 UR8, c[0x0][0x388] ;  /* 0x00007100ff0877ac */ /* 0x000e620008000a00 */
[----:B------:R-:W-:Y:S01]  /*0780*/  UMOV UR4, URZ ;  /* 0x000000ff00047c82 */ /* 0x000fe20008000000 */
[----:B-1----:R-:W-:-:S04]  /*0790*/  LEA R20, P0, R27, UR8, 0x2 ;  /* 0x000000081b147c11 */ /* 0x002fc8000f8010ff */
[C---:B------:R-:W-:Y:S01]  /*07a0*/  LEA.HI.X R21, R27.reuse, UR9, RZ, 0x2, P0 ;  /* 0x000000091b157c11 */ /* 0x040fe200080f14ff */
[----:B0-----:R-:W-:-:S05]  /*07b0*/  IMAD.WIDE.U32 R48, R27, 0xc, R48 ;  /* 0x0000000c1b307825 */ /* 0x001fca00078e0030 */
[----:B------:R-:W-:Y:S01]  /*07c0*/  IADD3 R49, PT, PT, R49, UR4, RZ ;  /* 0x0000000431317c10 */ /* 0x000fe2000fffe0ff */
[----:B------:R0:W5:Y:S04]  /*07d0*/  LDG.E R21, desc[UR6][R20.64] ;  /* 0x0000000614157981 */ /* 0x000168000c1e1900 */
[----:B------:R0:W5:Y:S04]  /*07e0*/  LDG.E R45, desc[UR6][R48.64+0x8] ;  /* 0x00000806302d7981 */ /* 0x000168000c1e1900 */
[----:B------:R0:W5:Y:S04]  /*07f0*/  LDG.E R40, desc[UR6][R48.64+0x4] ;  /* 0x0000040630287981 */ /* 0x000168000c1e1900 */
[----:B------:R0:W5:Y:S01]  /*0800*/  LDG.E R43, desc[UR6][R48.64] ;  /* 0x00000006302b7981 */ /* 0x000162000c1e1900 */
[----:B------:R-:W1:Y:S01]  /*0810*/  F2F.F64.F32 R2, |R4| ;  /* 0x4000000400027310 */ /* 0x000e620000201800 */
[----:B------:R-:W-:Y:S01]  /*0820*/  UMOV UR8, 0x88e368f1 ;  /* 0x88e368f100087882 */ /* 0x000fe20000000000 */
[----:B------:R-:W-:Y:S01]  /*0830*/  UMOV UR9, 0x3ee4f8b5 ;  /* 0x3ee4f8b500097882 */ /* 0x000fe20000000000 */
[----:B------:R-:W-:Y:S01]  /*0840*/  BSSY.RECONVERGENT B5, `(.L_x_9) ;  /* 0x000003a000057945 */ /* 0x000fe20003800200 */
[----:B------:R-:W-:Y:S01]  /*0850*/  IMAD.MOV.U32 R41, RZ, RZ, RZ ;  /* 0x000000ffff297224 */ /* 0x000fe200078e00ff */
[----:B------:R-:W-:Y:S01]  /*0860*/  MOV R47, RZ ;  /* 0x000000ff002f7202 */ /* 0x000fe20000000f00 */
[----:B-1----:R-:W-:Y:S01]  /*0870*/  DSETP.GEU.AND P0, PT, R2, UR8, PT ;  /* 0x0000000802007e2a */ /* 0x002fe2000bf0e000 */
[----:B------:R-:W-:-:S05]  /*0880*/  MOV R2, RZ ;  /* 0x000000ff00027202 */ /* 0x000fca0000000f00 */
[----:B------:R-:W-:-:S13]  /*0890*/  FSETP.GT.OR P0, PT, R4, 1.7999999523162841797, !P0 ;  /* 0x3fe666660400780b */ /* 0x000fda0004704400 */
[----:B0-----:R-:W-:Y:S05]  /*08a0*/  @P0 BRA `(.L_x_10) ;  /* 0x0000000000cc0947 */ /* 0x001fea0003800000 */
[----:B------:R-:W-:Y:S01]  /*08b0*/  FADD R2, -R4, 1.7999999523162841797 ;  /* 0x3fe6666604027421 */ /* 0x000fe20000000100 */
[----:B------:R-:W-:Y:S01]  /*08c0*/  UMOV UR8, 0x37447dc4 ;  /* 0x37447dc400087882 */ /* 0x000fe20000000000 */
[----:B------:R-:W-:Y:S01]  /*08d0*/  UMOV UR9, 0x3fdaf3fa ;  /* 0x3fdaf3fa00097882 */ /* 0x000fe20000000000 */
[----:B------:R-:W0:Y:S01]  /*08e0*/  MUFU.RCP R39, R4 ;  /* 0x0000000400277308 */ /* 0x000e220000001000 */
[----:B------:R-:W-:Y:S01]  /*08f0*/  FMUL R2, R2, R2 ;  /* 0x0000000202027220 */ /* 0x000fe20000400000 */
[----:B------:R-:W-:Y:S06]  /*0900*/  BSSY.RECONVERGENT B6, `(.L_x_11) ;  /* 0x0000011000067945 */ /* 0x000fec0003800200 */
[----:B------:R-:W1:Y:S01]  /*0910*/  F2F.F64.F32 R46, R2 ;  /* 0x00000002002e7310 */ /* 0x000e620000201800 */
[----:B0-----:R-:W-:-:S04]  /*0920*/  FFMA R20, R39, -R4, 1 ;  /* 0x3f80000027147423 */ /* 0x001fc80000000804 */
[----:B------:R-:W-:Y:S01]  /*0930*/  FFMA R20, R39, R20, R39 ;  /* 0x0000001427147223 */ /* 0x000fe20000000027 */
[----:B-1----:R-:W-:-:S10]  /*0940*/  DMUL R46, R46, -UR8 ;  /* 0x800000082e2e7c28 */ /* 0x002fd40008000000 */
[----:B------:R-:W0:Y:S02]  /*0950*/  F2F.F32.F64 R47, R46 ;  /* 0x0000002e002f7310 */ /* 0x000e240000301000 */
[-C--:B0-----:R-:W-:Y:S01]  /*0960*/  FMUL R3, R18, R47.reuse ;  /* 0x0000002f12037220 */ /* 0x081fe20000400000 */
[-C--:B------:R-:W-:Y:S01]  /*0970*/  FMUL R2, R5, R47.reuse ;  /* 0x0000002f05027220 */ /* 0x080fe20000400000 */
[----:B------:R-:W-:-:S04]  /*0980*/  FMUL R0, R0, R47 ;  /* 0x0000002f00007220 */ /* 0x000fc80000400000 */
[----:B------:R-:W0:Y:S01]  /*0990*/  FCHK P0, R3, R4 ;  /* 0x0000000403007302 */ /* 0x000e220000000000 */
[----:B------:R-:W-:-:S04]  /*09a0*/  FFMA R39, R3, R20, RZ ;  /* 0x0000001403277223 */ /* 0x000fc800000000ff */
[----:B------:R-:W-:-:S04]  /*09b0*/  FFMA R18, R39, -R4, R3 ;  /* 0x8000000427127223 */ /* 0x000fc80000000003 */
[----:B------:R-:W-:Y:S01]  /*09c0*/  FFMA R41, R20, R18, R39 ;  /* 0x0000001214297223 */ /* 0x000fe20000000027 */
[----:B0-----:R-:W-:Y:S06]  /*09d0*/  @!P0 BRA `(.L_x_12) ;  /* 0x00000000000c8947 */ /* 0x001fec0003800000 */
[----:B------:R-:W-:-:S07]  /*09e0*/  MOV R18, 0xa00 ;  /* 0x00000a0000127802 */ /* 0x000fce0000000f00 */
[----:B-----5:R-:W-:Y:S05]  /*09f0*/  CALL.REL.NOINC `($__internal_1_$__cuda_sm3x_div_rn_noftz_f32_slowpath) ;  /* 0x0000000c00f07944 */ /* 0x020fea0003c00000 */
[----:B------:R-:W-:-:S07]  /*0a00*/  MOV R41, R3 ;  /* 0x0000000300297202 */ /* 0x000fce0000000f00 */
.L_x_12:
[----:B------:R-:W-:Y:S05]  /*0a10*/  BSYNC.RECONVERGENT B6 ;  /* 0x0000000000067941 */ /* 0x000fea0003800200 */
.L_x_11:
[----:B------:R-:W0:Y:S01]  /*0a20*/  MUFU.RCP R3, R4 ;  /* 0x0000000400037308 */ /* 0x000e220000001000 */
[----:B------:R-:W-:Y:S07]  /*0a30*/  BSSY.RECONVERGENT B6, `(.L_x_13) ;  /* 0x000000b000067945 */ /* 0x000fee0003800200 */
[----:B------:R-:W1:Y:S01]  /*0a40*/  FCHK P0, R2, R4 ;  /* 0x0000000402007302 */ /* 0x000e620000000000 */
[----:B0-----:R-:W-:-:S04]  /*0a50*/  FFMA R18, R3, -R4, 1 ;  /* 0x3f80000003127423 */ /* 0x001fc80000000804 */
[----:B------:R-:W-:-:S04]  /*0a60*/  FFMA R20, R3, R18, R3 ;  /* 0x0000001203147223 */ /* 0x000fc80000000003 */
[----:B------:R-:W-:-:S04]  /*0a70*/  FFMA R3, R2, R20, RZ ;  /* 0x0000001402037223 */ /* 0x000fc800000000ff */
[----:B------:R-:W-:-:S04]  /*0a80*/  FFMA R18, R3, -R4, R2 ;  /* 0x8000000403127223 */ /* 0x000fc80000000002 */
[----:B------:R-:W-:Y:S01]  /*0a90*/  FFMA R3, R20, R18, R3 ;  /* 0x0000001214037223 */ /* 0x000fe20000000003 */
[----:B-1----:R-:W-:Y:S06]  /*0aa0*/  @!P0 BRA `(.L_x_14) ;  /* 0x00000000000c8947 */ /* 0x002fec0003800000 */
[----:B------:R-:W-:Y:S02]  /*0ab0*/  MOV R3, R2 ;  /* 0x0000000200037202 */ /* 0x000fe40000000f00 */
[----:B------:R-:W-:-:S07]  /*0ac0*/  MOV R18, 0xae0 ;  /* 0x00000ae000127802 */ /* 0x000fce0000000f00 */
[----:B-----5:R-:W-:Y:S05]  /*0ad0*/  CALL.REL.NOINC `($__internal_1_$__cuda_sm3x_div_rn_noftz_f32_slowpath) ;  /* 0x0000000c00b87944 */ /* 0x020fea0003c00000 */
.L_x_14:
[----:B------:R-:W-:Y:S05]  /*0ae0*/  BSYNC.RECONVERGENT B6 ;  /* 0x0000000000067941 */ /* 0x000fea0003800200 */
.L_x_13:
[----:B------:R-:W0:Y:S01]  /*0af0*/  MUFU.RCP R5, R4 ;  /* 0x0000000400057308 */ /* 0x000e220000001000 */
[----:B------:R-:W-:Y:S07]  /*0b00*/  BSSY.RECONVERGENT B6, `(.L_x_10) ;  /* 0x000000d000067945 */ /* 0x000fee0003800200 */
[----:B------:R-:W1:Y:S01]  /*0b10*/  FCHK P0, R0, R4 ;  /* 0x0000000400007302 */ /* 0x000e620000000000 */
[----:B0-----:R-:W-:-:S04]  /*0b20*/  FFMA R2, R5, -R4, 1 ;  /* 0x3f80000005027423 */ /* 0x001fc80000000804 */
[----:B------:R-:W-:Y:S01]  /*0b30*/  FFMA R20, R5, R2, R5 ;  /* 0x0000000205147223 */ /* 0x000fe20000000005 */
[----:B------:R-:W-:-:S03]  /*0b40*/  IMAD.MOV.U32 R2, RZ, RZ, R3 ;  /* 0x000000ffff027224 */ /* 0x000fc600078e0003 */
[----:B------:R-:W-:-:S04]  /*0b50*/  FFMA R5, R0, R20, RZ ;  /* 0x0000001400057223 */ /* 0x000fc800000000ff */
[----:B------:R-:W-:-:S04]  /*0b60*/  FFMA R18, R5, -R4, R0 ;  /* 0x8000000405127223 */ /* 0x000fc80000000000 */
[----:B------:R-:W-:Y:S01]  /*0b70*/  FFMA R47, R20, R18, R5 ;  /* 0x00000012142f7223 */ /* 0x000fe20000000005 */
[----:B-1----:R-:W-:Y:S06]  /*0b80*/  @!P0 BRA `(.L_x_15) ;  /* 0x0000000000108947 */ /* 0x002fec0003800000 */
[----:B------:R-:W-:Y:S02]  /*0b90*/  MOV R3, R0 ;  /* 0x0000000000037202 */ /* 0x000fe40000000f00 */
[----:B------:R-:W-:-:S07]  /*0ba0*/  MOV R18, 0xbc0 ;  /* 0x00000bc000127802 */ /* 0x000fce0000000f00 */
[----:B-----5:R-:W-:Y:S05]  /*0bb0*/  CALL.REL.NOINC `($__internal_1_$__cuda_sm3x_div_rn_noftz_f32_slowpath) ;  /* 0x0000000c00807944 */ /* 0x020fea0003c00000 */
[----:B------:R-:W-:-:S07]  /*0bc0*/  MOV R47, R3 ;  /* 0x00000003002f7202 */ /* 0x000fce0000000f00 */
.L_x_15:
[----:B------:R-:W-:Y:S05]  /*0bd0*/  BSYNC.RECONVERGENT B6 ;  /* 0x0000000000067941 */ /* 0x000fea0003800200 */
.L_x_10:
[----:B------:R-:W-:Y:S05]  /*0be0*/  BSYNC.RECONVERGENT B5 ;  /* 0x0000000000057941 */ /* 0x000fea0003800200 */
.L_x_9:
[C---:B-----5:R-:W-:Y:S01]  /*0bf0*/  FADD R0, R21.reuse, -1.0012249946594238281 ;  /* 0xbf80282415007421 */ /* 0x060fe20000000000 */
[----:B------:R-:W-:Y:S03]  /*0c00*/  BSSY.RECONVERGENT B5, `(.L_x_16) ;  /* 0x000001a000057945 */ /* 0x000fe60003800200 */
[----:B------:R-:W-:Y:S01]  /*0c10*/  FMUL R3, R0, 998888 ;  /* 0x4973de8000037820 */ /* 0x000fe20000400000 */
[----:B------:R-:W-:-:S03]  /*0c20*/  FADD R0, R21, R21 ;  /* 0x0000001515007221 */ /* 0x000fc60000000000 */
[----:B------:R-:W0:Y:S08]  /*0c30*/  F2F.F64.F32 R4, R3 ;  /* 0x0000000300047310 */ /* 0x000e300000201800 */
[----:B------:R-:W1:Y:S01]  /*0c40*/  MUFU.RCP R39, R0 ;  /* 0x0000000000277308 */ /* 0x000e620000001000 */
[----:B0-----:R-:W-:Y:S01]  /*0c50*/  DSETP.MAX.AND P0, P1, RZ, R4, PT ;  /* 0x00000004ff00722a */ /* 0x001fe2000390f000 */
[----:B------:R-:W-:Y:S01]  /*0c60*/  MOV R49, R4 ;  /* 0x0000000400317202 */ /* 0x000fe20000000f00 */
[----:B------:R-:W-:-:S02]  /*0c70*/  HFMA2 R4, -RZ, RZ, 0, 0 ;  /* 0x00000000ff047431 */ /* 0x000fc400000001ff */
[----:B-1----:R-:W-:-:S03]  /*0c80*/  FFMA R18, -R0, R39, 1 ;  /* 0x3f80000000127423 */ /* 0x002fc60000000127 */
[----:B------:R-:W-:-:S07]  /*0c90*/  FSEL R51, R4, R5, P0 ;  /* 0x0000000504337208 */ /* 0x000fce0000000000 */
[----:B------:R-:W-:Y:S01]  /*0ca0*/  @P1 LOP3.LUT R51, R5, 0x80000, RZ, 0xfc, !PT ;  /* 0x0008000005331812 */ /* 0x000fe200078efcff */
[----:B------:R-:W-:Y:S01]  /*0cb0*/  FFMA R18, R39, R18, R39 ;  /* 0x0000001227127223 */ /* 0x000fe20000000027 */
[----:B------:R-:W-:-:S03]  /*0cc0*/  SEL R4, R4, R49, P0 ;  /* 0x0000003104047207 */ /* 0x000fc60000000000 */
[----:B------:R-:W-:-:S04]  /*0cd0*/  IMAD.MOV.U32 R5, RZ, RZ, R51 ;  /* 0x000000ffff057224 */ /* 0x000fc800078e0033 */
[----:B------:R-:W0:Y:S02]  /*0ce0*/  F2F.F32.F64 R4, R4 ;  /* 0x0000000400047310 */ /* 0x000e240000301000 */
[----:B0-----:R-:W-:-:S04]  /*0cf0*/  FADD R3, R37, R4 ;  /* 0x0000000425037221 */ /* 0x001fc80000000000 */
[----:B------:R-:W-:-:S04]  /*0d00*/  FMUL R3, R3, 0.125 ;  /* 0x3e00000003037820 */ /* 0x000fc80000400000 */
[----:B------:R-:W0:Y:S01]  /*0d10*/  FCHK P0, R3, R0 ;  /* 0x0000000003007302 */ /* 0x000e220000000000 */
[----:B------:R-:W-:-:S04]  /*0d20*/  FFMA R39, R3, R18, RZ ;  /* 0x0000001203277223 */ /* 0x000fc800000000ff */
[----:B------:R-:W-:-:S04]  /*0d30*/  FFMA R20, -R0, R39, R3 ;  /* 0x0000002700147223 */ /* 0x000fc80000000103 */
[----:B------:R-:W-:Y:S01]  /*0d40*/  FFMA R39, R18, R20, R39 ;  /* 0x0000001412277223 */ /* 0x000fe20000000027 */
[----:B0-----:R-:W-:Y:S06]  /*0d50*/  @!P0 BRA `(.L_x_17) ;  /* 0x0000000000108947 */ /* 0x001fec0003800000 */
[----:B------:R-:W-:Y:S02]  /*0d60*/  MOV R4, R0 ;  /* 0x0000000000047202 */ /* 0x000fe40000000f00 */
[----:B------:R-:W-:-:S07]  /*0d70*/  MOV R18, 0xd90 ;  /* 0x00000d9000127802 */ /* 0x000fce0000000f00 */
[----:B------:R-:W-:Y:S05]  /*0d80*/  CALL.REL.NOINC `($__internal_1_$__cuda_sm3x_div_rn_noftz_f32_slowpath) ;  /* 0x0000000c000c7944 */ /* 0x000fea0003c00000 */
[----:B------:R-:W-:-:S07]  /*0d90*/  MOV R39, R3 ;  /* 0x0000000300277202 */ /* 0x000fce0000000f00 */
.L_x_17:
[----:B------:R-:W-:Y:S05]  /*0da0*/  BSYNC.RECONVERGENT B5 ;  /* 0x0000000000057941 */ /* 0x000fea0003800200 */
.L_x_16:
[----:B------:R-:W0:Y:S01]  /*0db0*/  MUFU.RCP R0, R21 ;  /* 0x0000001500007308 */ /* 0x000e220000001000 */
[----:B------:R-:W-:Y:S01]  /*0dc0*/  FADD R3, -R12, R43 ;  /* 0x0000002b0c037221 */ /* 0x000fe20000000100 */
[----:B------:R-:W-:Y:S01]  /*0dd0*/  FFMA R33, -R39, R2, R33 ;  /* 0x0000000227217223 */ /* 0x000fe20000000121 */
[----:B------:R-:W-:Y:S01]  /*0de0*/  FADD R2, -R11, R40 ;  /* 0x000000280b027221 */ /* 0x000fe20000000100 */
[----:B------:R-:W-:Y:S01]  /*0df0*/  BSSY.RECONVERGENT B5, `(.L_x_18) ;  /* 0x0000012000057945 */ /* 0x000fe20003800200 */
[----:B------:R-:W-:Y:S01]  /*0e00*/  FMUL R3, R3, 1.25 ;  /* 0x3fa0000003037820 */ /* 0x000fe20000400000 */
[C---:B------:R-:W-:Y:S01]  /*0e10*/  FFMA R32, -R39.reuse, R41, R32 ;  /* 0x0000002927207223 */ /* 0x040fe20000000120 */
[----:B------:R-:W-:Y:S01]  /*0e20*/  FFMA R36, -R39, R47, R36 ;  /* 0x0000002f27247223 */ /* 0x000fe20000000124 */
[----:B------:R-:W-:Y:S01]  /*0e30*/  FMUL R2, R2, 1.25 ;  /* 0x3fa0000002027820 */ /* 0x000fe20000400000 */
[----:B------:R-:W1:Y:S01]  /*0e40*/  FCHK P0, R3, R21 ;  /* 0x0000001503007302 */ /* 0x000e620000000000 */
[----:B0-----:R-:W-:-:S04]  /*0e50*/  FFMA R5, -R21, R0, 1 ;  /* 0x3f80000015057423 */ /* 0x001fc80000000100 */
[----:B------:R-:W-:Y:S01]  /*0e60*/  FFMA R4, R0, R5, R0 ;  /* 0x0000000500047223 */ /* 0x000fe20000000000 */
[----:B------:R-:W-:-:S03]  /*0e70*/  FADD R0, -R10, R45 ;  /* 0x0000002d0a007221 */ /* 0x000fc60000000100 */
[----:B------:R-:W-:Y:S01]  /*0e80*/  FFMA R5, R3, R4, RZ ;  /* 0x0000000403057223 */ /* 0x000fe200000000ff */
[----:B------:R-:W-:-:S03]  /*0e90*/  FMUL R0, R0, 1.25 ;  /* 0x3fa0000000007820 */ /* 0x000fc60000400000 */
[----:B------:R-:W-:-:S04]  /*0ea0*/  FFMA R18, -R21, R5, R3 ;  /* 0x0000000515127223 */ /* 0x000fc80000000103 */
[----:B------:R-:W-:Y:S01]  /*0eb0*/  FFMA R40, R4, R18, R5 ;  /* 0x0000001204287223 */ /* 0x000fe20000000005 */
[----:B-1----:R-:W-:Y:S06]  /*0ec0*/  @!P0 BRA `(.L_x_19) ;  /* 0x0000000000108947 */ /* 0x002fec0003800000 */
[----:B------:R-:W-:Y:S02]  /*0ed0*/  MOV R4, R21 ;  /* 0x0000001500047202 */ /* 0x000fe40000000f00 */
[----:B------:R-:W-:-:S07]  /*0ee0*/  MOV R18, 0xf00 ;  /* 0x00000f0000127802 */ /* 0x000fce0000000f00 */
[----:B------:R-:W-:Y:S05]  /*0ef0*/  CALL.REL.NOINC `($__internal_1_$__cuda_sm3x_div_rn_noftz_f32_slowpath) ;  /* 0x0000000800b07944 */ /* 0x000fea0003c00000 */
[----:B------:R-:W-:-:S07]  /*0f00*/  MOV R40, R3 ;  /* 0x0000000300287202 */ /* 0x000fce0000000f00 */
.L_x_19:
[----:B------:R-:W-:Y:S05]  /*0f10*/  BSYNC.RECONVERGENT B5 ;  /* 0x0000000000057941 */ /* 0x000fea0003800200 */
.L_x_18:
[----:B------:R-:W0:Y:S01]  /*0f20*/  MUFU.RCP R4, R21 ;  /* 0x0000001500047308 */ /* 0x000e220000001000 */
[----:B------:R-:W-:Y:S07]  /*0f30*/  BSSY.RECONVERGENT B5, `(.L_x_20) ;  /* 0x000000d000057945 */ /* 0x000fee0003800200 */
[----:B------:R-:W1:Y:S01]  /*0f40*/  FCHK P0, R2, R21 ;  /* 0x0000001502007302 */ /* 0x000e620000000000 */
[----:B0-----:R-:W-:-:S04]  /*0f50*/  FFMA R3, -R21, R4, 1 ;  /* 0x3f80000015037423 */ /* 0x001fc80000000104 */
[----:B------:R-:W-:-:S04]  /*0f60*/  FFMA R18, R4, R3, R4 ;  /* 0x0000000304127223 */ /* 0x000fc80000000004 */
[----:B------:R-:W-:-:S04]  /*0f70*/  FFMA R41, R2, R18, RZ ;  /* 0x0000001202297223 */ /* 0x000fc800000000ff */
[----:B------:R-:W-:-:S04]  /*0f80*/  FFMA R4, -R21, R41, R2 ;  /* 0x0000002915047223 */ /* 0x000fc80000000102 */
[----:B------:R-:W-:Y:S01]  /*0f90*/  FFMA R41, R18, R4, R41 ;  /* 0x0000000412297223 */ /* 0x000fe20000000029 */
[----:B-1----:R-:W-:Y:S06]  /*0fa0*/  @!P0 BRA `(.L_x_21) ;  /* 0x0000000000148947 */ /* 0x002fec0003800000 */
[----:B------:R-:W-:Y:S01]  /*0fb0*/  MOV R3, R2 ;  /* 0x0000000200037202 */ /* 0x000fe20000000f00 */
[----:B------:R-:W-:Y:S01]  /*0fc0*/  IMAD.MOV.U32 R4, RZ, RZ, R21 ;  /* 0x000000ffff047224 */ /* 0x000fe200078e0015 */
[----:B------:R-:W-:-:S07]  /*0fd0*/  MOV R18, 0xff0 ;  /* 0x00000ff000127802 */ /* 0x000fce0000000f00 */
[----:B------:R-:W-:Y:S05]  /*0fe0*/  CALL.REL.NOINC `($__internal_1_$__cuda_sm3x_div_rn_noftz_f32_slowpath) ;  /* 0x0000000800747944 */ /* 0x000fea0003c00000 */
[----:B------:R-:W-:-:S07]  /*0ff0*/  MOV R41, R3 ;  /* 0x0000000300297202 */ /* 0x000fce0000000f00 */
.L_x_21:
[----:B------:R-:W-:Y:S05]  /*1000*/  BSYNC.RECONVERGENT B5 ;  /* 0x0000000000057941 */ /* 0x000fea0003800200 */
.L_x_20:
        /* <DEDUP_REMOVED lines=9> */
[----:B------:R-:W-:Y:S02]  /*10a0*/  MOV R3, R0 ;  /* 0x0000000000037202 */ /* 0x000fe40000000f00 */
[----:B------:R-:W-:Y:S02]  /*10b0*/  MOV R4, R21 ;  /* 0x0000001500047202 */ /* 0x000fe40000000f00 */
[----:B------:R-:W-:-:S07]  /*10c0*/  MOV R18, 0x10e0 ;  /* 0x000010e000127802 */ /* 0x000fce0000000f00 */
[----:B------:R-:W-:Y:S05]  /*10d0*/  CALL.REL.NOINC `($__internal_1_$__cuda_sm3x_div_rn_noftz_f32_slowpath) ;  /* 0x0000000800387944 */ /* 0x000fea0003c00000 */
[----:B------:R-:W-:-:S07]  /*10e0*/  MOV R4, R3 ;  /* 0x0000000300047202 */ /* 0x000fce0000000f00 */
.L_x_23:
[----:B------:R-:W-:Y:S05]  /*10f0*/  BSYNC.RECONVERGENT B5 ;  /* 0x0000000000057941 */ /* 0x000fea0003800200 */
.L_x_22:
[----:B------:R-:W-:Y:S01]  /*1100*/  FADD R23, -R14, R23 ;  /* 0x000000170e177221 */ /* 0x000fe20000000100 */
[----:B------:R-:W-:Y:S01]  /*1110*/  FADD R24, -R15, R24 ;  /* 0x000000180f187221 */ /* 0x000fe20000000100 */
[----:B------:R-:W-:Y:S01]  /*1120*/  FADD R22, -R13, R22 ;  /* 0x000000160d167221 */ /* 0x000fe20000000100 */
[----:B------:R-:W-:Y:S01]  /*1130*/  BSSY.RECONVERGENT B3, `(.L_x_24) ;  /* 0x0000011000037945 */ /* 0x000fe20003800200 */
[----:B------:R-:W-:-:S04]  /*1140*/  FMUL R23, R23, R23 ;  /* 0x0000001717177220 */ /* 0x000fc80000400000 */
[----:B------:R-:W-:-:S04]  /*1150*/  FFMA R23, R24, R24, R23 ;  /* 0x0000001818177223 */ /* 0x000fc80000000017 */
[----:B------:R-:W-:-:S04]  /*1160*/  FFMA R23, R22, R22, R23 ;  /* 0x0000001616177223 */ /* 0x000fc80000000017 */
[----:B------:R0:W1:Y:S01]  /*1170*/  MUFU.RSQ R2, R23 ;  /* 0x0000001700027308 */ /* 0x0000620000001400 */
[----:B------:R-:W-:-:S04]  /*1180*/  IADD3 R0, PT, PT, R23, -0xd000000, RZ ;  /* 0xf300000017007810 */ /* 0x000fc80007ffe0ff */
[----:B------:R-:W-:-:S13]  /*1190*/  ISETP.GT.U32.AND P0, PT, R0, 0x727fffff, PT ;  /* 0x727fffff0000780c */ /* 0x000fda0003f04070 */
[----:B01----:R-:W-:Y:S05]  /*11a0*/  @!P0 BRA `(.L_x_25) ;  /* 0x0000000000148947 */ /* 0x003fea0003800000 */
[----:B------:R-:W-:Y:S01]  /*11b0*/  IMAD.MOV.U32 R2, RZ, RZ, R23 ;  /* 0x000000ffff027224 */ /* 0x000fe200078e0017 */
[----:B------:R-:W-:-:S07]  /*11c0*/  MOV R44, 0x11e0 ;  /* 0x000011e0002c7802 */ /* 0x000fce0000000f00 */
[----:B------:R-:W-:Y:S05]  /*11d0*/  CALL.REL.NOINC `($__internal_0_$__cuda_sm20_sqrt_rn_f32_slowpath) ;  /* 0x00000004009c7944 */ /* 0x000fea0003c00000 */
[----:B------:R-:W-:Y:S01]  /*11e0*/  MOV R0, R20 ;  /* 0x0000001400007202 */ /* 0x000fe20000000f00 */
[----:B------:R-:W-:Y:S06]  /*11f0*/  BRA `(.L_x_26) ;  /* 0x0000000000107947 */ /* 0x000fec0003800000 */
.L_x_25:
[----:B------:R-:W-:Y:S01]  /*1200*/  FMUL.FTZ R0, R23, R2 ;  /* 0x0000000217007220 */ /* 0x000fe20000410000 */
[----:B------:R-:W-:-:S03]  /*1210*/  FMUL.FTZ R2, R2, 0.5 ;  /* 0x3f00000002027820 */ /* 0x000fc60000410000 */
[----:B------:R-:W-:-:S04]  /*1220*/  FFMA R3, -R0, R0, R23 ;  /* 0x0000000000037223 */ /* 0x000fc80000000117 */
[----:B------:R-:W-:-:S07]  /*1230*/  FFMA R0, R3, R2, R0 ;  /* 0x0000000203007223 */ /* 0x000fce0000000000 */
.L_x_26:
[----:B------:R-:W-:Y:S05]  /*1240*/  BSYNC.RECONVERGENT B3 ;  /* 0x0000000000037941 */ /* 0x000fea0003800200 */
.L_x_24:
[C---:B------:R-:W-:Y:S01]  /*1250*/  FADD R5, -R0.reuse, 1.7999999523162841797 ;  /* 0x3fe6666600057421 */ /* 0x040fe20000000100 */
[----:B------:R-:W-:Y:S01]  /*1260*/  UMOV UR8, 0x37447dc4 ;  /* 0x37447dc400087882 */ /* 0x000fe20000000000 */
[----:B------:R-:W-:Y:S01]  /*1270*/  UMOV UR9, 0x3fdaf3fa ;  /* 0x3fdaf3fa00097882 */ /* 0x000fe20000000000 */
[----:B------:R-:W-:Y:S01]  /*1280*/  FSETP.GT.AND P0, PT, R0, 1.7999999523162841797, PT ;  /* 0x3fe666660000780b */ /* 0x000fe20003f04000 */
[----:B------:R-:W0:Y:S02]  /*1290*/  F2F.F64.F32 R2, R5 ;  /* 0x0000000500027310 */ /* 0x000e240000201800 */
[----:B0-----:R-:W-:-:S10]  /*12a0*/  DMUL R2, R2, UR8 ;  /* 0x0000000802027c28 */ /* 0x001fd40008000000 */
[----:B------:R-:W0:Y:S02]  /*12b0*/  F2F.F32.F64 R2, R2 ;  /* 0x0000000200027310 */ /* 0x000e240000301000 */
[----:B0-----:R-:W-:-:S05]  /*12c0*/  FSEL R0, R2, RZ, !P0 ;  /* 0x000000ff02007208 */ /* 0x001fca0004000000 */
[C---:B------:R-:W-:Y:S01]  /*12d0*/  FFMA R29, R0.reuse, R40, R29 ;  /* 0x00000028001d7223 */ /* 0x040fe2000000001d */
[C---:B------:R-:W-:Y:S01]  /*12e0*/  FFMA R30, R0.reuse, R41, R30 ;  /* 0x00000029001e7223 */ /* 0x040fe2000000001e */
[----:B------:R-:W-:-:S07]  /*12f0*/  FFMA R31, R0, R4, R31 ;  /* 0x00000004001f7223 */ /* 0x000fce000000001f */
.L_x_5:
[----:B0-----:R-:W-:Y:S05]  /*1300*/  BSYNC.RECONVERGENT B0 ;  /* 0x0000000000007941 */ /* 0x001fea0003800200 */
.L_x_4:
[----:B------:R-:W-:Y:S02]  /*1310*/  IADD3 R27, PT, PT, R27, 0x1, RZ ;  /* 0x000000011b1b7810 */ /* 0x000fe40007ffe0ff */
[----:B------:R-:W-:Y:S01]  /*1320*/  IADD3 R25, PT, PT, R25, 0x1, RZ ;  /* 0x0000000119197810 */ /* 0x000fe20007ffe0ff */
[----:B------:R-:W-:Y:S06]  /*1330*/  @P3 BRA `(.L_x_27) ;  /* 0xfffffff000783947 */ /* 0x000fec000383ffff */
.L_x_3:
[----:B0-----:R-:W-:Y:S05]  /*1340*/  BSYNC.RECONVERGENT B1 ;  /* 0x0000000000017941 */ /* 0x001fea0003800200 */
.L_x_2:
[----:B------:R-:W-:Y:S05]  /*1350*/  @P2 BRA `(.L_x_28) ;  /* 0xfffffff000042947 */ /* 0x000fea000383ffff */
[----:B------:R-:W0:Y:S01]  /*1360*/  LDC.64 R4, c[0x0][0x3c8] ;  /* 0x0000f200ff047b82 */ /* 0x000e220000000a00 */
[----:B------:R-:W1:Y:S01]  /*1370*/  MUFU.RCP R0, R17 ;  /* 0x0000001100007308 */ /* 0x000e620000001000 */
[----:B------:R-:W-:Y:S01]  /*1380*/  FADD R3, R32, R29 ;  /* 0x0000001d20037221 */ /* 0x000fe20000000000 */
[----:B------:R-:W-:Y:S01]  /*1390*/  FADD R2, R36, R31 ;  /* 0x0000001f24027221 */ /* 0x000fe20000000000 */
[----:B------:R-:W-:Y:S02]  /*13a0*/  BSSY.RECONVERGENT B0, `(.L_x_29) ;  /* 0x0000014000007945 */ /* 0x000fe40003800200 */
[----:B------:R-:W-:Y:S01]  /*13b0*/  FADD R3, RZ, R3 ;  /* 0x00000003ff037221 */ /* 0x000fe20000000000 */
[----:B------:R-:W-:-:S03]  /*13c0*/  FADD R2, RZ, R2 ;  /* 0x00000002ff027221 */ /* 0x000fc60000000000 */
[----:B------:R-:W2:Y:S01]  /*13d0*/  FCHK P0, R3, R17 ;  /* 0x0000001103007302 */ /* 0x000ea20000000000 */
[----:B-1----:R-:W-:-:S04]  /*13e0*/  FFMA R21, -R17, R0, 1 ;  /* 0x3f80000011157423 */ /* 0x002fc80000000100 */
[----:B------:R-:W-:Y:S01]  /*13f0*/  FFMA R22, R0, R21, R0 ;  /* 0x0000001500167223 */ /* 0x000fe20000000000 */
[----:B------:R-:W-:Y:S01]  /*1400*/  FADD R0, R33, R30 ;  /* 0x0000001e21007221 */ /* 0x000fe20000000000 */
[----:B0-----:R-:W-:-:S04]  /*1410*/  IMAD.WIDE.U32 R4, R16, 0xc, R4 ;  /* 0x0000000c10047825 */ /* 0x001fc800078e0004 */
[----:B------:R-:W-:Y:S01]  /*1420*/  FFMA R21, R3, R22, RZ ;  /* 0x0000001603157223 */ /* 0x000fe200000000ff */
[----:B------:R-:W-:Y:S01]  /*1430*/  FADD R0, RZ, R0 ;  /* 0x00000000ff007221 */ /* 0x000fe20000000000 */
[----:B------:R0:W-:Y:S02]  /*1440*/  STG.E desc[UR6][R4.64], RZ ;  /* 0x000000ff04007986 */ /* 0x0001e4000c101906 */
[----:B------:R-:W-:Y:S02]  /*1450*/  FFMA R18, -R17, R21, R3 ;  /* 0x0000001511127223 */ /* 0x000fe40000000103 */
[----:B------:R0:W-:Y:S02]  /*1460*/  STG.E desc[UR6][R4.64+0x4], RZ ;  /* 0x000004ff04007986 */ /* 0x0001e4000c101906 */
[----:B------:R-:W-:Y:S02]  /*1470*/  FFMA R22, R22, R18, R21 ;  /* 0x0000001216167223 */ /* 0x000fe40000000015 */
[----:B------:R0:W-:Y:S01]  /*1480*/  STG.E desc[UR6][R4.64+0x8], RZ ;  /* 0x000008ff04007986 */ /* 0x0001e2000c101906 */
[----:B--2---:R-:W-:Y:S05]  /*1490*/  @!P0 BRA `(.L_x_30) ;  /* 0x0000000000108947 */ /* 0x004fea0003800000 */
[----:B0-----:R-:W-:Y:S02]  /*14a0*/  MOV R4, R17 ;  /* 0x0000001100047202 */ /* 0x001fe40000000f00 */
[----:B------:R-:W-:-:S07]  /*14b0*/  MOV R18, 0x14d0 ;  /* 0x000014d000127802 */ /* 0x000fce0000000f00 */
[----:B-----5:R-:W-:Y:S05]  /*14c0*/  CALL.REL.NOINC `($__internal_1_$__cuda_sm3x_div_rn_noftz_f32_slowpath) ;  /* 0x00000004003c7944 */ /* 0x020fea0003c00000 */
[----:B------:R-:W-:-:S07]  /*14d0*/  MOV R22, R3 ;  /* 0x0000000300167202 */ /* 0x000fce0000000f00 */
.L_x_30:
[----:B------:R-:W-:Y:S05]  /*14e0*/  BSYNC.RECONVERGENT B0 ;  /* 0x0000000000007941 */ /* 0x000fea0003800200 */
.L_x_29:
[----:B0-----:R-:W0:Y:S01]  /*14f0*/  MUFU.RCP R4, R17 ;  /* 0x0000001100047308 */ /* 0x001e220000001000 */
        /* <DEDUP_REMOVED lines=8> */
[----:B------:R-:W-:Y:S01]  /*1580*/  IMAD.MOV.U32 R3, RZ, RZ, R0 ;  /* 0x000000ffff037224 */ /* 0x000fe200078e0000 */
[----:B------:R-:W-:Y:S02]  /*1590*/  MOV R4, R17 ;  /* 0x0000001100047202 */ /* 0x000fe40000000f00 */
[----:B------:R-:W-:-:S07]  /*15a0*/  MOV R18, 0x15c0 ;  /* 0x000015c000127802 */ /* 0x000fce0000000f00 */
[----:B-----5:R-:W-:Y:S05]  /*15b0*/  CALL.REL.NOINC `($__internal_1_$__cuda_sm3x_div_rn_noftz_f32_slowpath) ;  /* 0x0000000400007944 */ /* 0x020fea0003c00000 */
[----:B------:R-:W-:-:S07]  /*15c0*/  MOV R21, R3 ;  /* 0x0000000300157202 */ /* 0x000fce0000000f00 */
.L_x_32:
[----:B------:R-:W-:Y:S05]  /*15d0*/  BSYNC.RECONVERGENT B0 ;  /* 0x0000000000007941 */ /* 0x000fea0003800200 */
.L_x_31:
        /* <DEDUP_REMOVED lines=12> */
[----:B-----5:R-:W-:Y:S05]  /*16a0*/  CALL.REL.NOINC `($__internal_1_$__cuda_sm3x_div_rn_noftz_f32_slowpath) ;  /* 0x0000000000c47944 */ /* 0x020fea0003c00000 */
[----:B------:R-:W-:-:S07]  /*16b0*/  MOV R0, R3 ;  /* 0x0000000300007202 */ /* 0x000fce0000000f00 */
.L_x_34:
[----:B------:R-:W-:Y:S05]  /*16c0*/  BSYNC.RECONVERGENT B0 ;  /* 0x0000000000007941 */ /* 0x000fea0003800200 */
.L_x_33:
[----:B------:R-:W-:Y:S01]  /*16d0*/  FADD R2, R21, -980 ;  /* 0xc475000015027421 */ /* 0x000fe20000000000 */
[----:B------:R-:W-:Y:S01]  /*16e0*/  FADD R3, RZ, R22 ;  /* 0x00000016ff037221 */ /* 0x000fe20000000000 */
[----:B------:R-:W-:Y:S02]  /*16f0*/  FADD R5, RZ, R0 ;  /* 0x00000000ff057221 */ /* 0x000fe40000000000 */
[----:B-----5:R-:W-:Y:S01]  /*1700*/  FFMA R11, R2, 0.00095999997574836015701, R11 ;  /* 0x3a7ba882020b7823 */ /* 0x020fe2000000000b */
[----:B------:R-:W-:Y:S01]  /*1710*/  FFMA R12, R3, 0.00095999997574836015701, R12 ;  /* 0x3a7ba882030c7823 */ /* 0x000fe2000000000c */
[----:B------:R-:W-:Y:S02]  /*1720*/  FFMA R10, R5, 0.00095999997574836015701, R10 ;  /* 0x3a7ba882050a7823 */ /* 0x000fe4000000000a */
[----:B------:R-:W-:Y:S01]  /*1730*/  FFMA R14, R11, 0.00095999997574836015701, R14 ;  /* 0x3a7ba8820b0e7823 */ /* 0x000fe2000000000e */
[----:B------:R-:W-:Y:S01]  /*1740*/  FFMA R15, R12, 0.00095999997574836015701, R15 ;  /* 0x3a7ba8820c0f7823 */ /* 0x000fe2000000000f */
[----:B------:R-:W-:Y:S01]  /*1750*/  FFMA R13, R10, 0.00095999997574836015701, R13 ;  /* 0x3a7ba8820a0d7823 */ /* 0x000fe2000000000d */
[----:B------:R1:W-:Y:S02]  /*1760*/  STG.E desc[UR6][R6.64], R12 ;  /* 0x0000000c06007986 */ /* 0x0003e4000c101906 */
[----:B------:R-:W-:-:S02]  /*1770*/  FSETP.GEU.AND P0, PT, R14, -14.5, PT ;  /* 0xc16800000e00780b */ /* 0x000fc40003f0e000 */
[----:B------:R-:W-:Y:S01]  /*1780*/  FMNMX.NAN R3, R14, -14.5, !PT ;  /* 0xc16800000e037809 */ /* 0x000fe20007820000 */
[----:B------:R1:W-:Y:S10]  /*1790*/  STG.E desc[UR6][R6.64+0x8], R10 ;  /* 0x0000080a06007986 */ /* 0x0003f4000c101906 */
[----:B------:R-:W-:-:S05]  /*17a0*/  @!P0 FMUL R11, R11, -0.69999998807907104492 ;  /* 0xbf3333330b0b8820 */ /* 0x000fca0000400000 */
[----:B------:R1:W-:Y:S04]  /*17b0*/  STG.E desc[UR6][R6.64+0x4], R11 ;  /* 0x0000040b06007986 */ /* 0x0003e8000c101906 */
[----:B------:R1:W-:Y:S04]  /*17c0*/  STG.E desc[UR6][R8.64], R15 ;  /* 0x0000000f08007986 */ /* 0x0003e8000c101906 */
[----:B------:R1:W-:Y:S04]  /*17d0*/  STG.E desc[UR6][R8.64+0x4], R3 ;  /* 0x0000040308007986 */ /* 0x0003e8000c101906 */
[----:B------:R1:W-:Y:S02]  /*17e0*/  STG.E desc[UR6][R8.64+0x8], R13 ;  /* 0x0000080d08007986 */ /* 0x0003e4000c101906 */
.L_x_1:
[----:B0-----:R-:W-:Y:S05]  /*17f0*/  BSYNC.RECONVERGENT B2 ;  /* 0x0000000000027941 */ /* 0x001fea0003800200 */
.L_x_0:
[----:B------:R-:W0:Y:S01]  /*1800*/  LDCU UR4, c[0x0][0x3d0] ;  /* 0x00007a00ff0477ac */ /* 0x000e220008000800 */
[----:B------:R-:W-:-:S05]  /*1810*/  IMAD R16, R19, UR5, R16 ;  /* 0x0000000513107c24 */ /* 0x000fca000f8e0210 */
[----:B0-----:R-:W-:-:S13]  /*1820*/  ISETP.GE.U32.AND P0, PT, R16, UR4, PT ;  /* 0x0000000410007c0c */ /* 0x001fda000bf06070 */
[----:B------:R-:W-:Y:S05]  /*1830*/  @!P0 BRA `(.L_x_35) ;  /* 0xffffffe800188947 */ /* 0x000fea000383ffff */
[----:B------:R-:W-:Y:S05]  /*1840*/  EXIT ;  /* 0x000000000000794d */ /* 0x000fea0003800000 */
        .weak           $__internal_0_$__cuda_sm20_sqrt_rn_f32_slowpath
        .type           $__internal_0_$__cuda_sm20_sqrt_rn_f32_slowpath,@function
        .size           $__internal_0_$__cuda_sm20_sqrt_rn_f32_slowpath,($__internal_1_$__cuda_sm3x_div_rn_noftz_f32_slowpath - $__internal_0_$__cuda_sm20_sqrt_rn_f32_slowpath)
$__internal_0_$__cuda_sm20_sqrt_rn_f32_slowpath:
[----:B------:R-:W-:-:S13]  /*1850*/  LOP3.LUT P0, RZ, R2, 0x7fffffff, RZ, 0xc0, !PT ;  /* 0x7fffffff02ff7812 */ /* 0x000fda000780c0ff */
[----:B------:R-:W-:Y:S01]  /*1860*/  @!P0 IMAD.MOV.U32 R3, RZ, RZ, R2 ;  /* 0x000000ffff038224 */ /* 0x000fe200078e0002 */
[----:B------:R-:W-:Y:S06]  /*1870*/  @!P0 BRA `(.L_x_36) ;  /* 0x0000000000408947 */ /* 0x000fec0003800000 */
[----:B------:R-:W-:-:S13]  /*1880*/  FSETP.GEU.FTZ.AND P0, PT, R2, RZ, PT ;  /* 0x000000ff0200720b */ /* 0x000fda0003f1e000 */
[----:B------:R-:W-:Y:S01]  /*1890*/  @!P0 MOV R3, 0x7fffffff ;  /* 0x7fffffff00038802 */ /* 0x000fe20000000f00 */
[----:B------:R-:W-:Y:S06]  /*18a0*/  @!P0 BRA `(.L_x_36) ;  /* 0x0000000000348947 */ /* 0x000fec0003800000 */
[----:B------:R-:W-:-:S13]  /*18b0*/  FSETP.GTU.FTZ.AND P0, PT, |R2|, +INF , PT ;  /* 0x7f8000000200780b */ /* 0x000fda0003f1c200 */
[----:B------:R-:W-:Y:S01]  /*18c0*/  @P0 FADD.FTZ R3, R2, 1 ;  /* 0x3f80000002030421 */ /* 0x000fe20000010000 */
[----:B------:R-:W-:Y:S06]  /*18d0*/  @P0 BRA `(.L_x_36) ;  /* 0x0000000000280947 */ /* 0x000fec0003800000 */
[----:B------:R-:W-:-:S13]  /*18e0*/  FSETP.NEU.FTZ.AND P0, PT, |R2|, +INF , PT ;  /* 0x7f8000000200780b */ /* 0x000fda0003f1d200 */
[----:B------:R-:W-:-:S04]  /*18f0*/  @P0 FFMA R20, R2, 1.84467440737095516160e+19, RZ ;  /* 0x5f80000002140823 */ /* 0x000fc800000000ff */
[----:B------:R-:W0:Y:S02]  /*1900*/  @P0 MUFU.RSQ R3, R20 ;  /* 0x0000001400030308 */ /* 0x000e240000001400 */
[----:B0-----:R-:W-:Y:S01]  /*1910*/  @P0 FMUL.FTZ R21, R20, R3 ;  /* 0x0000000314150220 */ /* 0x001fe20000410000 */
[----:B------:R-:W-:Y:S01]  /*1920*/  @P0 FMUL.FTZ R43, R3, 0.5 ;  /* 0x3f000000032b0820 */ /* 0x000fe20000410000 */
[----:B------:R-:W-:Y:S02]  /*1930*/  @!P0 MOV R3, R2 ;  /* 0x0000000200038202 */ /* 0x000fe40000000f00 */
[----:B------:R-:W-:-:S04]  /*1940*/  @P0 FADD.FTZ R39, -R21, -RZ ;  /* 0x800000ff15270221 */ /* 0x000fc80000010100 */
[----:B------:R-:W-:-:S04]  /*1950*/  @P0 FFMA R42, R21, R39, R20 ;  /* 0x00000027152a0223 */ /* 0x000fc80000000014 */
[----:B------:R-:W-:-:S04]  /*1960*/  @P0 FFMA R42, R42, R43, R21 ;  /* 0x0000002b2a2a0223 */ /* 0x000fc80000000015 */
[----:B------:R-:W-:-:S07]  /*1970*/  @P0 FMUL.FTZ R3, R42, 2.3283064365386962891e-10 ;  /* 0x2f8000002a030820 */ /* 0x000fce0000410000 */
.L_x_36:
[----:B------:R-:W-:Y:S01]  /*1980*/  MOV R20, R3 ;  /* 0x0000000300147202 */ /* 0x000fe20000000f00 */
[----:B------:R-:W-:Y:S01]  /*1990*/  HFMA2 R3, -RZ, RZ, 0, 0 ;  /* 0x00000000ff037431 */ /* 0x000fe200000001ff */
[----:B------:R-:W-:-:S04]  /*19a0*/  MOV R2, R44 ;  /* 0x0000002c00027202 */ /* 0x000fc80000000f00 */
[----:B------:R-:W-:Y:S05]  /*19b0*/  RET.REL.NODEC R2 `(_Z21calculateForcesGlobalP6float3PfS0_S0_S0_PjS2_S2_S2_S0_j) ;  /* 0xffffffe402907950 */ /* 0x000fea0003c3ffff */
        .weak           $__internal_1_$__cuda_sm3x_div_rn_noftz_f32_slowpath
        .type           $__internal_1_$__cuda_sm3x_div_rn_noftz_f32_slowpath,@function
        .size           $__internal_1_$__cuda_sm3x_div_rn_noftz_f32_slowpath,(.L_x_204 - $__internal_1_$__cuda_sm3x_div_rn_noftz_f32_slowpath)
$__internal_1_$__cuda_sm3x_div_rn_noftz_f32_slowpath:
[----:B------:R-:W-:Y:S01]  /*19c0*/  SHF.R.U32.HI R5, RZ, 0x17, R4 ;  /* 0x00000017ff057819 */ /* 0x000fe20000011604 */
[----:B------:R-:W-:Y:S01]  /*19d0*/  BSSY.RECONVERGENT B3, `(.L_x_37) ;  /* 0x0000063000037945 */ /* 0x000fe20003800200 */
[----:B------:R-:W-:Y:S02]  /*19e0*/  SHF.R.U32.HI R39, RZ, 0x17, R3 ;  /* 0x00000017ff277819 */ /* 0x000fe40000011603 */
[----:B------:R-:W-:Y:S02]  /*19f0*/  LOP3.LUT R5, R5, 0xff, RZ, 0xc0, !PT ;  /* 0x000000ff05057812 */ /* 0x000fe400078ec0ff */
[----:B------:R-:W-:Y:S02]  /*1a00*/  LOP3.LUT R39, R39, 0xff, RZ, 0xc0, !PT ;  /* 0x000000ff27277812 */ /* 0x000fe400078ec0ff */
[----:B------:R-:W-:Y:S01]  /*1a10*/  MOV R46, R4 ;  /* 0x00000004002e7202 */ /* 0x000fe20000000f00 */
[----:B------:R-:W-:Y:S01]  /*1a20*/  VIADD R42, R5, 0xffffffff ;  /* 0xffffffff052a7836 */ /* 0x000fe20000000000 */
[----:B------:R-:W-:-:S04]  /*1a30*/  IADD3 R44, PT, PT, R39, -0x1, RZ ;  /* 0xffffffff272c7810 */ /* 0x000fc80007ffe0ff */
[----:B------:R-:W-:-:S04]  /*1a40*/  ISETP.GT.U32.AND P0, PT, R42, 0xfd, PT ;  /* 0x000000fd2a00780c */ /* 0x000fc80003f04070 */
[----:B------:R-:W-:-:S13]  /*1a50*/  ISETP.GT.U32.OR P0, PT, R44, 0xfd, P0 ;  /* 0x000000fd2c00780c */ /* 0x000fda0000704470 */
[----:B------:R-:W-:Y:S01]  /*1a60*/  @!P0 MOV R20, RZ ;  /* 0x000000ff00148202 */ /* 0x000fe20000000f00 */
[----:B------:R-:W-:Y:S06]  /*1a70*/  @!P0 BRA `(.L_x_38) ;  /* 0x00000000005c8947 */ /* 0x000fec0003800000 */
[----:B------:R-:W-:Y:S02]  /*1a80*/  FSETP.GTU.FTZ.AND P0, PT, |R3|, +INF , PT ;  /* 0x7f8000000300780b */ /* 0x000fe40003f1c200 */
[----:B------:R-:W-:-:S04]  /*1a90*/  FSETP.GTU.FTZ.AND P1, PT, |R4|, +INF , PT ;  /* 0x7f8000000400780b */ /* 0x000fc80003f3c200 */
[----:B------:R-:W-:-:S13]  /*1aa0*/  PLOP3.LUT P0, PT, P0, P1, PT, 0xf8, 0x8f ;  /* 0x00000000008f781c */ /* 0x000fda0000703f70 */
[----:B------:R-:W-:Y:S05]  /*1ab0*/  @P0 BRA `(.L_x_39) ;  /* 0x00000004004c0947 */ /* 0x000fea0003800000 */
[----:B------:R-:W-:-:S13]  /*1ac0*/  LOP3.LUT P0, RZ, R46, 0x7fffffff, R3, 0xc8, !PT ;  /* 0x7fffffff2eff7812 */ /* 0x000fda000780c803 */
[----:B------:R-:W-:Y:S05]  /*1ad0*/  @!P0 BRA `(.L_x_40) ;  /* 0x00000004003c8947 */ /* 0x000fea0003800000 */
[C---:B------:R-:W-:Y:S02]  /*1ae0*/  FSETP.NEU.FTZ.AND P4, PT, |R3|.reuse, +INF , PT ;  /* 0x7f8000000300780b */ /* 0x040fe40003f9d200 */
[----:B------:R-:W-:Y:S02]  /*1af0*/  FSETP.NEU.FTZ.AND P1, PT, |R4|, +INF , PT ;  /* 0x7f8000000400780b */ /* 0x000fe40003f3d200 */
[----:B------:R-:W-:-:S11]  /*1b00*/  FSETP.NEU.FTZ.AND P0, PT, |R3|, +INF , PT ;  /* 0x7f8000000300780b */ /* 0x000fd60003f1d200 */
[----:B------:R-:W-:Y:S05]  /*1b10*/  @!P1 BRA !P4, `(.L_x_40) ;  /* 0x00000004002c9947 */ /* 0x000fea0006000000 */
[----:B------:R-:W-:-:S04]  /*1b20*/  LOP3.LUT P4, RZ, R3, 0x7fffffff, RZ, 0xc0, !PT ;  /* 0x7fffffff03ff7812 */ /* 0x000fc8000788c0ff */
[----:B------:R-:W-:-:S13]  /*1b30*/  PLOP3.LUT P1, PT, P1, P4, PT, 0x2f, 0xf2 ;  /* 0x0000000000f2781c */ /* 0x000fda0000f28577 */
[----:B------:R-:W-:Y:S05]  /*1b40*/  @P1 BRA `(.L_x_41) ;  /* 0x0000000400181947 */ /* 0x000fea0003800000 */
[----:B------:R-:W-:-:S04]  /*1b50*/  LOP3.LUT P1, RZ, R46, 0x7fffffff, RZ, 0xc0, !PT ;  /* 0x7fffffff2eff7812 */ /* 0x000fc8000782c0ff */
[----:B------:R-:W-:-:S13]  /*1b60*/  PLOP3.LUT P0, PT, P0, P1, PT, 0x2f, 0xf2 ;  /* 0x0000000000f2781c */ /* 0x000fda0000702577 */
[----:B------:R-:W-:Y:S05]  /*1b70*/  @P0 BRA `(.L_x_42) ;  /* 0x0000000400000947 */ /* 0x000fea0003800000 */
[----:B------:R-:W-:Y:S02]  /*1b80*/  ISETP.GE.AND P0, PT, R44, RZ, PT ;  /* 0x000000ff2c00720c */ /* 0x000fe40003f06270 */
[----:B------:R-:W-:-:S11]  /*1b90*/  ISETP.GE.AND P1, PT, R42, RZ, PT ;  /* 0x000000ff2a00720c */ /* 0x000fd60003f26270 */
[----:B------:R-:W-:Y:S01]  /*1ba0*/  @P0 MOV R20, RZ ;  /* 0x000000ff00140202 */ /* 0x000fe20000000f00 */
[----:B------:R-:W-:Y:S01]  /*1bb0*/  @!P0 FFMA R3, R3, 1.84467440737095516160e+19, RZ ;  /* 0x5f80000003038823 */ /* 0x000fe200000000ff */
[----:B------:R-:W-:Y:S01]  /*1bc0*/  @!P0 MOV R20, 0xffffffc0 ;  /* 0xffffffc000148802 */ /* 0x000fe20000000f00 */
[----:B------:R-:W-:-:S04]  /*1bd0*/  @!P1 FFMA R46, R4, 1.84467440737095516160e+19, RZ ;  /* 0x5f800000042e9823 */ /* 0x000fc800000000ff */
[----:B------:R-:W-:-:S07]  /*1be0*/  @!P1 VIADD R20, R20, 0x40 ;  /* 0x0000004014149836 */ /* 0x000fce0000000000 */
.L_x_38:
[----:B------:R-:W-:Y:S01]  /*1bf0*/  LEA R49, R5, 0xc0800000, 0x17 ;  /* 0xc080000005317811 */ /* 0x000fe200078eb8ff */
[----:B------:R-:W-:Y:S01]  /*1c00*/  BSSY.RECONVERGENT B4, `(.L_x_43) ;  /* 0x0000036000047945 */ /* 0x000fe20003800200 */
[----:B------:R-:W-:Y:S02]  /*1c10*/  IADD3 R44, PT, PT, R39, -0x7f, RZ ;  /* 0xffffff81272c7810 */ /* 0x000fe40007ffe0ff */
[----:B------:R-:W-:-:S03]  /*1c20*/  IADD3 R50, PT, PT, -R49, R46, RZ ;  /* 0x0000002e31327210 */ /* 0x000fc60007ffe1ff */
[----:B------:R-:W-:Y:S01]  /*1c30*/  IMAD R3, R44, -0x800000, R3 ;  /* 0xff8000002c037824 */ /* 0x000fe200078e0203 */
[----:B------:R-:W0:Y:S01]  /*1c40*/  MUFU.RCP R49, R50 ;  /* 0x0000003200317308 */ /* 0x000e220000001000 */
[----:B------:R-:W-:-:S04]  /*1c50*/  FADD.FTZ R42, -R50, -RZ ;  /* 0x800000ff322a7221 */ /* 0x000fc80000010100 */
[----:B0-----:R-:W-:-:S04]  /*1c60*/  FFMA R46, R49, R42, 1 ;  /* 0x3f800000312e7423 */ /* 0x001fc8000000002a */
[----:B------:R-:W-:Y:S01]  /*1c70*/  FFMA R46, R49, R46, R49 ;  /* 0x0000002e312e7223 */ /* 0x000fe20000000031 */
[----:B------:R-:W-:-:S03]  /*1c80*/  IADD3 R49, PT, PT, R44, 0x7f, -R5 ;  /* 0x0000007f2c317810 */ /* 0x000fc60007ffe805 */
[----:B------:R-:W-:Y:S01]  /*1c90*/  FFMA R39, R3, R46, RZ ;  /* 0x0000002e03277223 */ /* 0x000fe200000000ff */
[----:B------:R-:W-:-:S03]  /*1ca0*/  IADD3 R20, PT, PT, R49, R20, RZ ;  /* 0x0000001431147210 */ /* 0x000fc60007ffe0ff */
[----:B------:R-:W-:-:S04]  /*1cb0*/  FFMA R48, R42, R39, R3 ;  /* 0x000000272a307223 */ /* 0x000fc80000000003 */
[----:B------:R-:W-:-:S04]  /*1cc0*/  FFMA R39, R46, R48, R39 ;  /* 0x000000302e277223 */ /* 0x000fc80000000027 */
[----:B------:R-:W-:-:S04]  /*1cd0*/  FFMA R42, R42, R39, R3 ;  /* 0x000000272a2a7223 */ /* 0x000fc80000000003 */
[----:B------:R-:W-:-:S05]  /*1ce0*/  FFMA R3, R46, R42, R39 ;  /* 0x0000002a2e037223 */ /* 0x000fca0000000027 */
[----:B------:R-:W-:-:S04]  /*1cf0*/  SHF.R.U32.HI R5, RZ, 0x17, R3 ;  /* 0x00000017ff057819 */ /* 0x000fc80000011603 */
[----:B------:R-:W-:-:S04]  /*1d00*/  LOP3.LUT R5, R5, 0xff, RZ, 0xc0, !PT ;  /* 0x000000ff05057812 */ /* 0x000fc800078ec0ff */
[----:B------:R-:W-:-:S04]  /*1d10*/  IADD3 R5, PT, PT, R5, R20, RZ ;  /* 0x0000001405057210 */ /* 0x000fc80007ffe0ff */
[----:B------:R-:W-:-:S04]  /*1d20*/  IADD3 R44, PT, PT, R5, -0x1, RZ ;  /* 0xffffffff052c7810 */ /* 0x000fc80007ffe0ff */
[----:B------:R-:W-:-:S13]  /*1d30*/  ISETP.GE.U32.AND P0, PT, R44, 0xfe, PT ;  /* 0x000000fe2c00780c */ /* 0x000fda0003f06070 */
[----:B------:R-:W-:Y:S05]  /*1d40*/  @!P0 BRA `(.L_x_44) ;  /* 0x0000000000808947 */ /* 0x000fea0003800000 */
[----:B------:R-:W-:-:S13]  /*1d50*/  ISETP.GT.AND P0, PT, R5, 0xfe, PT ;  /* 0x000000fe0500780c */ /* 0x000fda0003f04270 */
[----:B------:R-:W-:Y:S05]  /*1d60*/  @P0 BRA `(.L_x_45) ;  /* 0x00000000006c0947 */ /* 0x000fea0003800000 */
[----:B------:R-:W-:-:S13]  /*1d70*/  ISETP.GE.AND P0, PT, R5, 0x1, PT ;  /* 0x000000010500780c */ /* 0x000fda0003f06270 */
[----:B------:R-:W-:Y:S05]  /*1d80*/  @P0 BRA `(.L_x_46) ;  /* 0x0000000000740947 */ /* 0x000fea0003800000 */
[----:B------:R-:W-:Y:S02]  /*1d90*/  ISETP.GE.AND P0, PT, R5, -0x18, PT ;  /* 0xffffffe80500780c */ /* 0x000fe40003f06270 */
[----:B------:R-:W-:-:S11]  /*1da0*/  LOP3.LUT R3, R3, 0x80000000, RZ, 0xc0, !PT ;  /* 0x8000000003037812 */ /* 0x000fd600078ec0ff */
[----:B------:R-:W-:Y:S05]  /*1db0*/  @!P0 BRA `(.L_x_46) ;  /* 0x0000000000688947 */ /* 0x000fea0003800000 */
[CCC-:B------:R-:W-:Y:S01]  /*1dc0*/  FFMA.RZ R20, R46.reuse, R42.reuse, R39.reuse ;  /* 0x0000002a2e147223 */ /* 0x1c0fe2000000c027 */
[CCC-:B------:R-:W-:Y:S01]  /*1dd0*/  FFMA.RP R44, R46.reuse, R42.reuse, R39.reuse ;  /* 0x0000002a2e2c7223 */ /* 0x1c0fe20000008027 */
[----:B------:R-:W-:Y:S01]  /*1de0*/  FFMA.RM R39, R46, R42, R39 ;  /* 0x0000002a2e277223 */ /* 0x000fe20000004027 */
[C---:B------:R-:W-:Y:S01]  /*1df0*/  VIADD R42, R5.reuse, 0x20 ;  /* 0x00000020052a7836 */ /* 0x040fe20000000000 */
[C---:B------:R-:W-:Y:S02]  /*1e00*/  ISETP.NE.AND P4, PT, R5.reuse, RZ, PT ;  /* 0x000000ff0500720c */ /* 0x040fe40003f85270 */
[----:B------:R-:W-:Y:S02]  /*1e10*/  LOP3.LUT R20, R20, 0x7fffff, RZ, 0xc0, !PT ;  /* 0x007fffff14147812 */ /* 0x000fe400078ec0ff */
[----:B------:R-:W-:Y:S02]  /*1e20*/  ISETP.NE.AND P1, PT, R5, RZ, PT ;  /* 0x000000ff0500720c */ /* 0x000fe40003f25270 */
[----:B------:R-:W-:-:S02]  /*1e30*/  LOP3.LUT R49, R20, 0x800000, RZ, 0xfc, !PT ;  /* 0x0080000014317812 */ /* 0x000fc400078efcff */
[----:B------:R-:W-:Y:S02]  /*1e40*/  IADD3 R5, PT, PT, -R5, RZ, RZ ;  /* 0x000000ff05057210 */ /* 0x000fe40007ffe1ff */
[----:B------:R-:W-:Y:S02]  /*1e50*/  SHF.L.U32 R42, R49, R42, RZ ;  /* 0x0000002a312a7219 */ /* 0x000fe400000006ff */
[----:B------:R-:W-:Y:S02]  /*1e60*/  FSETP.NEU.FTZ.AND P0, PT, R44, R39, PT ;  /* 0x000000272c00720b */ /* 0x000fe40003f1d000 */
[----:B------:R-:W-:Y:S02]  /*1e70*/  SEL R20, R5, RZ, P4 ;  /* 0x000000ff05147207 */ /* 0x000fe40002000000 */
[----:B------:R-:W-:Y:S02]  /*1e80*/  ISETP.NE.AND P1, PT, R42, RZ, P1 ;  /* 0x000000ff2a00720c */ /* 0x000fe40000f25270 */
[----:B------:R-:W-:-:S02]  /*1e90*/  SHF.R.U32.HI R49, RZ, R20, R49 ;  /* 0x00000014ff317219 */ /* 0x000fc40000011631 */
[----:B------:R-:W-:Y:S02]  /*1ea0*/  PLOP3.LUT P0, PT, P0, P1, PT, 0xf8, 0x8f ;  /* 0x00000000008f781c */ /* 0x000fe40000703f70 */
[----:B------:R-:W-:Y:S02]  /*1eb0*/  SHF.R.U32.HI R5, RZ, 0x1, R49 ;  /* 0x00000001ff057819 */ /* 0x000fe40000011631 */
[----:B------:R-:W-:-:S04]  /*1ec0*/  SEL R20, RZ, 0x1, !P0 ;  /* 0x00000001ff147807 */ /* 0x000fc80004000000 */
[----:B------:R-:W-:-:S04]  /*1ed0*/  LOP3.LUT R20, R20, 0x1, R5, 0xf8, !PT ;  /* 0x0000000114147812 */ /* 0x000fc800078ef805 */
[----:B------:R-:W-:-:S04]  /*1ee0*/  LOP3.LUT R20, R20, R49, RZ, 0xc0, !PT ;  /* 0x0000003114147212 */ /* 0x000fc800078ec0ff */
[----:B------:R-:W-:-:S04]  /*1ef0*/  IADD3 R20, PT, PT, R5, R20, RZ ;  /* 0x0000001405147210 */ /* 0x000fc80007ffe0ff */
[----:B------:R-:W-:Y:S01]  /*1f00*/  LOP3.LUT R3, R20, R3, RZ, 0xfc, !PT ;  /* 0x0000000314037212 */ /* 0x000fe200078efcff */
[----:B------:R-:W-:Y:S06]  /*1f10*/  BRA `(.L_x_46) ;  /* 0x0000000000107947 */ /* 0x000fec0003800000 */
.L_x_45:
[----:B------:R-:W-:-:S04]  /*1f20*/  LOP3.LUT R3, R3, 0x80000000, RZ, 0xc0, !PT ;  /* 0x8000000003037812 */ /* 0x000fc800078ec0ff */
[----:B------:R-:W-:Y:S01]  /*1f30*/  LOP3.LUT R3, R3, 0x7f800000, RZ, 0xfc, !PT ;  /* 0x7f80000003037812 */ /* 0x000fe200078efcff */
[----:B------:R-:W-:Y:S06]  /*1f40*/  BRA `(.L_x_46) ;  /* 0x0000000000047947 */ /* 0x000fec0003800000 */
.L_x_44:
[----:B------:R-:W-:-:S07]  /*1f50*/  LEA R3, R20, R3, 0x17 ;  /* 0x0000000314037211 */ /* 0x000fce00078eb8ff */
.L_x_46:
[----:B------:R-:W-:Y:S05]  /*1f60*/  BSYNC.RECONVERGENT B4 ;  /* 0x0000000000047941 */ /* 0x000fea0003800200 */
.L_x_43:
[----:B------:R-:W-:Y:S05]  /*1f70*/  BRA `(.L_x_47) ;  /* 0x0000000000207947 */ /* 0x000fea0003800000 */
.L_x_42:
[----:B------:R-:W-:-:S04]  /*1f80*/  LOP3.LUT R3, R46, 0x80000000, R3, 0x48, !PT ;  /* 0x800000002e037812 */ /* 0x000fc800078e4803 */
[----:B------:R-:W-:Y:S01]  /*1f90*/  LOP3.LUT R3, R3, 0x7f800000, RZ, 0xfc, !PT ;  /* 0x7f80000003037812 */ /* 0x000fe200078efcff */
[----:B------:R-:W-:Y:S06]  /*1fa0*/  BRA `(.L_x_47) ;  /* 0x0000000000147947 */ /* 0x000fec0003800000 */
.L_x_41:
[----:B------:R-:W-:Y:S01]  /*1fb0*/  LOP3.LUT R3, R46, 0x80000000, R3, 0x48, !PT ;  /* 0x800000002e037812 */ /* 0x000fe200078e4803 */
[----:B------:R-:W-:Y:S06]  /*1fc0*/  BRA `(.L_x_47) ;  /* 0x00000000000c7947 */ /* 0x000fec0003800000 */
.L_x_40:
[----:B------:R-:W0:Y:S01]  /*1fd0*/  MUFU.RSQ R3, -QNAN ;  /* 0xffc0000000037908 */ /* 0x000e220000001400 */
[----:B------:R-:W-:Y:S05]  /*1fe0*/  BRA `(.L_x_47) ;  /* 0x0000000000047947 */ /* 0x000fea0003800000 */
.L_x_39:
[----:B------:R-:W-:-:S07]  /*1ff0*/  FADD.FTZ R3, R3, R4 ;  /* 0x0000000403037221 */ /* 0x000fce0000010000 */
.L_x_47:
[----:B------:R-:W-:Y:S05]  /*2000*/  BSYNC.RECONVERGENT B3 ;  /* 0x0000000000037941 */ /* 0x000fea0003800200 */
.L_x_37:
[----:B------:R-:W-:Y:S01]  /*2010*/  HFMA2 R49, -RZ, RZ, 0, 0 ;  /* 0x00000000ff317431 */ /* 0x000fe200000001ff */
[----:B------:R-:W-:-:S04]  /*2020*/  MOV R48, R18 ;  /* 0x0000001200307202 */ /* 0x000fc80000000f00 */
[----:B0-----:R-:W-:Y:S05]  /*2030*/  RET.REL.NODEC R48 `(_Z21calculateForcesGlobalP6float3PfS0_S0_S0_PjS2_S2_S2_S0_j) ;  /* 0xffffffdc30f07950 */ /* 0x001fea0003c3ffff */
.L_x_48:
[----:B------:R-:W-:-:S00]  /*2040*/  BRA `(.L_x_48) ;  /* 0xfffffffc00fc7947 */ /* 0x000fc0000383ffff */
[----:B------:R-:W-:-:S00]  /*2050*/  NOP ;  /* 0x0000000000007918 */ /* 0x000fc00000000000 */
        /* <DEDUP_REMOVED lines=10> */
.L_x_204:


//--------------------- .text._Z23computeColorGradsGlobalP6float3PfS0_S1_S1_PjS2_S2_S2_S2_j --------------------------
	.section	.text._Z23computeColorGradsGlobalP6float3PfS0_S1_S1_PjS2_S2_S2_S2_j,"ax",@progbits
	.align	128
        .global         _Z23computeColorGradsGlobalP6float3PfS0_S1_S1_PjS2_S2_S2_S2_j
        .type           _Z23computeColorGradsGlobalP6float3PfS0_S1_S1_PjS2_S2_S2_S2_j,@function
        .size           _Z23computeColorGradsGlobalP6float3PfS0_S1_S1_PjS2_S2_S2_S2_j,(.L_x_206 - _Z23computeColorGradsGlobalP6float3PfS0_S1_S1_PjS2_S2_S2_S2_j)
        .other          _Z23computeColorGradsGlobalP6float3PfS0_S1_S1_PjS2_S2_S2_S2_j,@"STO_CUDA_ENTRY STV_DEFAULT"
_Z23computeColorGradsGlobalP6float3PfS0_S1_S1_PjS2_S2_S2_S2_j:
.text._Z23computeColorGradsGlobalP6float3PfS0_S1_S1_PjS2_S2_S2_S2_j:
        /* <DEDUP_REMOVED lines=9> */
[----:B------:R-:W1:Y:S01]  /*0090*/  LDCU.64 UR6, c[0x0][0x358] ;  /* 0x00006b00ff0677ac */ /* 0x000e620008000a00 */
[----:B0-----:R-:W-:-:S07]  /*00a0*/  IMAD R13, R13, UR4, RZ ;  /* 0x000000040d0d7c24 */ /* 0x001fce000f8e02ff */
.L_x_82:
[----:B0-----:R-:W0:Y:S08]  /*00b0*/  LDC.64 R2, c[0x0][0x3b8] ;  /* 0x0000ee00ff027b82 */ /* 0x001e300000000a00 */
[----:B------:R-:W2:Y:S08]  /*00c0*/  LDC.64 R8, c[0x0][0x380] ;  /* 0x0000e000ff087b82 */ /* 0x000eb00000000a00 */
[----:B------:R-:W3:Y:S08]  /*00d0*/  LDC.64 R6, c[0x0][0x388] ;  /* 0x0000e200ff067b82 */ /* 0x000ef00000000a00 */
[----:B------:R-:W4:Y:S01]  /*00e0*/  LDC.64 R4, c[0x0][0x398] ;  /* 0x0000e600ff047b82 */ /* 0x000f220000000a00 */
[----:B0-----:R-:W-:-:S05]  /*00f0*/  IMAD.WIDE.U32 R2, R12, 0x4, R2 ;  /* 0x000000040c027825 */ /* 0x001fca00078e0002 */
[----:B-1----:R-:W4:Y:S01]  /*0100*/  LDG.E R14, desc[UR6][R2.64] ;  /* 0x00000006020e7981 */ /* 0x002f22000c1e1900 */
[----:B--2---:R-:W-:-:S05]  /*0110*/  IMAD.WIDE.U32 R8, R12, 0xc, R8 ;  /* 0x0000000c0c087825 */ /* 0x004fca00078e0008 */
[----:B------:R0:W5:Y:S01]  /*0120*/  LDG.E R15, desc[UR6][R8.64] ;  /* 0x00000006080f7981 */ /* 0x000162000c1e1900 */
[----:B---3--:R-:W-:-:S03]  /*0130*/  IMAD.WIDE.U32 R6, R12, 0x4, R6 ;  /* 0x000000040c067825 */ /* 0x008fc600078e0006 */
[----:B------:R0:W5:Y:S04]  /*0140*/  LDG.E R16, desc[UR6][R8.64+0x4] ;  /* 0x0000040608107981 */ /* 0x000168000c1e1900 */
[----:B------:R0:W5:Y:S01]  /*0150*/  LDG.E R17, desc[UR6][R8.64+0x8] ;  /* 0x0000080608117981 */ /* 0x000162000c1e1900 */
[----:B----4-:R-:W-:-:S03]  /*0160*/  IMAD.WIDE.U32 R4, R12, 0x4, R4 ;  /* 0x000000040c047825 */ /* 0x010fc600078e0004 */
[----:B------:R0:W5:Y:S04]  /*0170*/  LDG.E R18, desc[UR6][R6.64] ;  /* 0x0000000606127981 */ /* 0x000168000c1e1900 */
[----:B------:R0:W5:Y:S01]  /*0180*/  LDG.E R19, desc[UR6][R4.64] ;  /* 0x0000000604137981 */ /* 0x000162000c1e1900 */
[----:B------:R-:W-:Y:S01]  /*0190*/  HFMA2 R24, -RZ, RZ, 0, 0 ;  /* 0x00000000ff187431 */ /* 0x000fe200000001ff */
[----:B------:R-:W-:Y:S05]  /*01a0*/  YIELD ;  /* 0x0000000000007946 */ /* 0x000fea0003800000 */
[----:B------:R-:W-:-:S02]  /*01b0*/  CS2R R20, SRZ ;  /* 0x0000000000147805 */ /* 0x000fc4000001ff00 */
[----:B------:R-:W-:Y:S02]  /*01c0*/  CS2R R22, SRZ ;  /* 0x0000000000167805 */ /* 0x000fe4000001ff00 */
[----:B------:R-:W-:Y:S02]  /*01d0*/  SHF.R.U32.HI R26, RZ, 0x4, R14 ;  /* 0x00000004ff1a7819 */ /* 0x000fe4000001160e */
[----:B------:R-:W-:Y:S02]  /*01e0*/  LOP3.LUT R25, R14, 0xf, RZ, 0xc0, !PT ;  /* 0x0000000f0e197812 */ /* 0x000fe400078ec0ff */
[----:B0-----:R-:W-:-:S07]  /*01f0*/  LOP3.LUT R26, R26, 0xf, RZ, 0xc0, !PT ;  /* 0x0000000f1a1a7812 */ /* 0x001fce00078ec0ff */
.L_x_74:
[----:B------:R-:W0:Y:S01]  /*0200*/  LDC.64 R2, c[0x4][0x48] ;  /* 0x01001200ff027b82 */ /* 0x000e220000000a00 */
[----:B------:R-:W1:Y:S01]  /*0210*/  LDCU.128 UR8, c[0x0][0x3c0] ;  /* 0x00007800ff0877ac */ /* 0x000e620008000c00 */
[----:B0-----:R-:W-:-:S05]  /*0220*/  IMAD.WIDE.U32 R2, R21, 0xc, R2 ;  /* 0x0000000c15027825 */ /* 0x001fca00078e0002 */
[----:B------:R-:W2:Y:S04]  /*0230*/  LDG.E.CONSTANT R9, desc[UR6][R2.64+0x4] ;  /* 0x0000040602097981 */ /* 0x000ea8000c1e9900 */
[----:B------:R-:W3:Y:S04]  /*0240*/  LDG.E.CONSTANT R0, desc[UR6][R2.64] ;  /* 0x0000000602007981 */ /* 0x000ee8000c1e9900 */
[----:B------:R-:W4:Y:S01]  /*0250*/  LDG.E.CONSTANT R11, desc[UR6][R2.64+0x8] ;  /* 0x00000806020b7981 */ /* 0x000f22000c1e9900 */
[----:B--2---:R-:W-:Y:S01]  /*0260*/  IMAD.IADD R9, R26, 0x1, R9 ;  /* 0x000000011a097824 */ /* 0x004fe200078e0209 */
[----:B---3--:R-:W-:-:S02]  /*0270*/  IADD3 R8, PT, PT, R25, R0, RZ ;  /* 0x0000000019087210 */ /* 0x008fc40007ffe0ff */
[----:B----4-:R-:W-:-:S04]  /*0280*/  LEA.HI R11, R14, R11, RZ, 0x18 ;  /* 0x0000000b0e0b7211 */ /* 0x010fc800078fc0ff */
[----:B------:R-:W-:-:S04]  /*0290*/  VIMNMX3.U32 R0, R8, R9, R11, !PT ;  /* 0x000000090800720f */ /* 0x000fc8000780000b */
[----:B------:R-:W-:-:S13]  /*02a0*/  ISETP.GT.U32.AND P0, PT, R0, 0xf, PT ;  /* 0x0000000f0000780c */ /* 0x000fda0003f04070 */
[----:B------:R-:W-:Y:S02]  /*02b0*/  @!P0 LEA R0, R9, R8, 0x4 ;  /* 0x0000000809008211 */ /* 0x000fe400078e20ff */
[----:B------:R-:W-:Y:S02]  /*02c0*/  MOV R8, 0x1000 ;  /* 0x0000100000087802 */ /* 0x000fe40000000f00 */
[----:B------:R-:W-:Y:S01]  /*02d0*/  @!P0 LEA R8, R11, R0, 0x8 ;  /* 0x000000000b088211 */ /* 0x000fe200078e40ff */
[----:B------:R-:W-:Y:S01]  /*02e0*/  IMAD.MOV.U32 R9, RZ, RZ, 0x0 ;  /* 0x00000000ff097424 */ /* 0x000fe200078e00ff */
[----:B------:R-:W-:-:S03]  /*02f0*/  @!P0 MOV R9, RZ ;  /* 0x000000ff00098202 */ /* 0x000fc60000000f00 */
[C---:B------:R-:W-:Y:S01]  /*0300*/  IMAD.SHL.U32 R2, R8.reuse, 0x4, RZ ;  /* 0x0000000408027824 */ /* 0x040fe200078e00ff */
[----:B------:R-:W-:-:S04]  /*0310*/  SHF.L.U64.HI R0, R8, 0x2, R9 ;  /* 0x0000000208007819 */ /* 0x000fc80000010209 */
[----:B-1----:R-:W-:-:S04]  /*0320*/  IADD3 R8, P0, PT, R2, UR10, RZ ;  /* 0x0000000a02087c10 */ /* 0x002fc8000ff1e0ff */
[----:B------:R-:W-:-:S05]  /*0330*/  IADD3.X R9, PT, PT, R0, UR11, RZ, P0, !PT ;  /* 0x0000000b00097c10 */ /* 0x000fca00087fe4ff */
[----:B------:R-:W2:Y:S01]  /*0340*/  LDG.E R8, desc[UR6][R8.64] ;  /* 0x0000000608087981 */ /* 0x000ea2000c1e1900 */
[----:B------:R-:W-:Y:S01]  /*0350*/  IADD3 R2, P1, PT, R2, UR8, RZ ;  /* 0x0000000802027c10 */ /* 0x000fe2000ff3e0ff */
[----:B------:R-:W-:Y:S01]  /*0360*/  BSSY.RECONVERGENT B0, `(.L_x_49) ;  /* 0x00000c5000007945 */ /* 0x000fe20003800200 */
[----:B------:R-:W-:Y:S02]  /*0370*/  IADD3 R21, PT, PT, R21, 0x1, RZ ;  /* 0x0000000115157810 */ /* 0x000fe40007ffe0ff */
[----:B------:R-:W-:Y:S02]  /*0380*/  IADD3.X R3, PT, PT, R0, UR9, RZ, P1, !PT ;  /* 0x0000000900037c10 */ /* 0x000fe40008ffe4ff */
[----:B------:R-:W-:Y:S02]  /*0390*/  ISETP.NE.AND P2, PT, R21, 0x1b, PT ;  /* 0x0000001b1500780c */ /* 0x000fe40003f45270 */
[----:B--2---:R-:W-:-:S13]  /*03a0*/  ISETP.NE.AND P0, PT, R8, RZ, PT ;  /* 0x000000ff0800720c */ /* 0x004fda0003f05270 */
[----:B------:R-:W-:Y:S05]  /*03b0*/  @!P0 BRA `(.L_x_50) ;  /* 0x0000000800fc8947 */ /* 0x000fea0003800000 */
[----:B------:R0:W5:Y:S01]  /*03c0*/  LDG.E R27, desc[UR6][R2.64] ;  /* 0x00000006021b7981 */ /* 0x000162000c1e1900 */
[----:B------:R-:W-:-:S07]  /*03d0*/  IADD3 R28, PT, PT, -R8, RZ, RZ ;  /* 0x000000ff081c7210 */ /* 0x000fce0007ffe1ff */
.L_x_73:
[----:B------:R-:W1:Y:S08]  /*03e0*/  LDC.64 R8, c[0x0][0x380] ;  /* 0x0000e000ff087b82 */ /* 0x000e700000000a00 */
[----:B------:R-:W2:Y:S08]  /*03f0*/  LDC.64 R10, c[0x0][0x388] ;  /* 0x0000e200ff0a7b82 */ /* 0x000eb00000000a00 */
[----:B0-----:R-:W0:Y:S01]  /*0400*/  LDC.64 R2, c[0x0][0x398] ;  /* 0x0000e600ff027b82 */ /* 0x001e220000000a00 */
[----:B-1---5:R-:W-:-:S05]  /*0410*/  IMAD.WIDE.U32 R8, R27, 0xc, R8 ;  /* 0x0000000c1b087825 */ /* 0x022fca00078e0008 */
[----:B------:R-:W3:Y:S04]  /*0420*/  LDG.E R29, desc[UR6][R8.64+0x4] ;  /* 0x00000406081d7981 */ /* 0x000ee8000c1e1900 */
[----:B------:R-:W4:Y:S04]  /*0430*/  LDG.E R30, desc[UR6][R8.64] ;  /* 0x00000006081e7981 */ /* 0x000f28000c1e1900 */
[----:B------:R-:W4:Y:S01]  /*0440*/  LDG.E R32, desc[UR6][R8.64+0x8] ;  /* 0x0000080608207981 */ /* 0x000f22000c1e1900 */
[----:B--2---:R-:W-:-:S04]  /*0450*/  IMAD.WIDE.U32 R10, R27, 0x4, R10 ;  /* 0x000000041b0a7825 */ /* 0x004fc800078e000a */
[----:B0-----:R-:W-:Y:S02]  /*0460*/  IMAD.WIDE.U32 R2, R27, 0x4, R2 ;  /* 0x000000041b027825 */ /* 0x001fe400078e0002 */
[----:B------:R0:W5:Y:S04]  /*0470*/  LDG.E R11, desc[UR6][R10.64] ;  /* 0x000000060a0b7981 */ /* 0x000168000c1e1900 */
[----:B------:R0:W5:Y:S01]  /*0480*/  LDG.E R34, desc[UR6][R2.64] ;  /* 0x0000000602227981 */ /* 0x000162000c1e1900 */
[----:B------:R-:W-:Y:S01]  /*0490*/  VIADD R28, R28, 0x1 ;  /* 0x000000011c1c7836 */ /* 0x000fe20000000000 */
[----:B------:R-:W-:Y:S04]  /*04a0*/  BSSY.RECONVERGENT B1, `(.L_x_51) ;  /* 0x0000014000017945 */ /* 0x000fe80003800200 */
[----:B------:R-:W-:Y:S01]  /*04b0*/  ISETP.NE.AND P3, PT, R28, RZ, PT ;  /* 0x000000ff1c00720c */ /* 0x000fe20003f65270 */
[----:B---3--:R-:W-:Y:S01]  /*04c0*/  FADD R33, R16, -R29 ;  /* 0x8000001d10217221 */ /* 0x008fe20000000000 */
[----:B----4-:R-:W-:-:S03]  /*04d0*/  FADD R35, R15, -R30 ;  /* 0x8000001e0f237221 */ /* 0x010fc60000000000 */
[----:B------:R-:W-:Y:S01]  /*04e0*/  FMUL R0, R33, R33 ;  /* 0x0000002121007220 */ /* 0x000fe20000400000 */
[----:B------:R-:W-:-:S03]  /*04f0*/  FADD R36, R17, -R32 ;  /* 0x8000002011247221 */ /* 0x000fc60000000000 */
[----:B------:R-:W-:-:S04]  /*0500*/  FFMA R31, R35, R35, R0 ;  /* 0x00000023231f7223 */ /* 0x000fc80000000000 */
[----:B------:R-:W-:-:S04]  /*0510*/  FFMA R0, R36, R36, R31 ;  /* 0x0000002424007223 */ /* 0x000fc8000000001f */
[----:B------:R0:W1:Y:S01]  /*0520*/  MUFU.RSQ R9, R0 ;  /* 0x0000000000097308 */ /* 0x0000620000001400 */
[----:B------:R-:W-:-:S04]  /*0530*/  IADD3 R8, PT, PT, R0, -0xd000000, RZ ;  /* 0xf300000000087810 */ /* 0x000fc80007ffe0ff */
[----:B------:R-:W-:-:S13]  /*0540*/  ISETP.GT.U32.AND P0, PT, R8, 0x727fffff, PT ;  /* 0x727fffff0800780c */ /* 0x000fda0003f04070 */
[----:B01----:R-:W-:Y:S05]  /*0550*/  @!P0 BRA `(.L_x_52) ;  /* 0x0000000000108947 */ /* 0x003fea0003800000 */
[----:B------:R-:W-:-:S07]  /*0560*/  MOV R31, 0x580 ;  /* 0x00000580001f7802 */ /* 0x000fce0000000f00 */
[----:B-----5:R-:W-:Y:S05]  /*0570*/  CALL.REL.NOINC `($__internal_2_$__cuda_sm20_sqrt_rn_f32_slowpath) ;  /* 0x0000000c00bc7944 */ /* 0x020fea0003c00000 */
[----:B------:R-:W-:Y:S01]  /*0580*/  MOV R2, R8 ;  /* 0x0000000800027202 */ /* 0x000fe20000000f00 */
[----:B------:R-:W-:Y:S06]  /*0590*/  BRA `(.L_x_53) ;  /* 0x0000000000107947 */ /* 0x000fec0003800000 */
.L_x_52:
[----:B------:R-:W-:Y:S01]  /*05a0*/  FMUL.FTZ R3, R0, R9 ;  /* 0x0000000900037220 */ /* 0x000fe20000410000 */
[----:B------:R-:W-:-:S03]  /*05b0*/  FMUL.FTZ R8, R9, 0.5 ;  /* 0x3f00000009087820 */ /* 0x000fc60000410000 */
[----:B------:R-:W-:-:S04]  /*05c0*/  FFMA R2, -R3, R3, R0 ;  /* 0x0000000303027223 */ /* 0x000fc80000000100 */
[----:B------:R-:W-:-:S07]  /*05d0*/  FFMA R2, R2, R8, R3 ;  /* 0x0000000802027223 */ /* 0x000fce0000000003 */
.L_x_53:
[----:B------:R-:W-:Y:S05]  /*05e0*/  BSYNC.RECONVERGENT B1 ;  /* 0x0000000000017941 */ /* 0x000fea0003800200 */
.L_x_51:
[----:B-----5:R-:W0:Y:S01]  /*05f0*/  MUFU.RCP R10, R11 ;  /* 0x0000000b000a7308 */ /* 0x020e220000001000 */
[----:B------:R-:W-:Y:S01]  /*0600*/  FSETP.GTU.AND P0, PT, R2, 1.7999999523162841797, PT ;  /* 0x3fe666660200780b */ /* 0x000fe20003f0c000 */
[----:B------:R-:W-:Y:S01]  /*0610*/  BSSY.RECONVERGENT B1, `(.L_x_54) ;  /* 0x000000f000017945 */ /* 0x000fe20003800200 */
[----:B------:R-:W-:Y:S01]  /*0620*/  IMAD.MOV.U32 R31, RZ, RZ, RZ ;  /* 0x000000ffff1f7224 */ /* 0x000fe200078e00ff */
[----:B------:R-:W-:Y:S01]  /*0630*/  CS2R R8, SRZ ;  /* 0x0000000000087805 */ /* 0x000fe2000001ff00 */
[----:B0-----:R-:W-:-:S09]  /*0640*/  FFMA R37, -R11, R10, 1 ;  /* 0x3f8000000b257423 */ /* 0x001fd2000000010a */
[----:B------:R-:W-:Y:S05]  /*0650*/  @P0 BRA `(.L_x_55) ;  /* 0x0000000000280947 */ /* 0x000fea0003800000 */
[----:B------:R-:W-:Y:S01]  /*0660*/  FADD R0, -R0, 3.2399997711181640625 ;  /* 0x404f5c2800007421 */ /* 0x000fe20000000100 */
[----:B------:R-:W-:Y:S01]  /*0670*/  UMOV UR4, 0x6fff8cd2 ;  /* 0x6fff8cd200047882 */ /* 0x000fe20000000000 */
[----:B------:R-:W-:Y:S02]  /*0680*/  UMOV UR5, 0x3fa84366 ;  /* 0x3fa8436600057882 */ /* 0x000fe40000000000 */
[----:B------:R-:W-:-:S04]  /*0690*/  FMUL R0, R0, R0 ;  /* 0x0000000000007220 */ /* 0x000fc80000400000 */
[----:B------:R-:W0:Y:S02]  /*06a0*/  F2F.F64.F32 R2, R0 ;  /* 0x0000000000027310 */ /* 0x000e240000201800 */
[----:B0-----:R-:W-:-:S10]  /*06b0*/  DMUL R2, R2, -UR4 ;  /* 0x8000000402027c28 */ /* 0x001fd40008000000 */
[----:B------:R-:W0:Y:S02]  /*06c0*/  F2F.F32.F64 R2, R2 ;  /* 0x0000000200027310 */ /* 0x000e240000301000 */
[-C--:B0-----:R-:W-:Y:S01]  /*06d0*/  FMUL R31, R35, R2.reuse ;  /* 0x00000002231f7220 */ /* 0x081fe20000400000 */
[-C--:B------:R-:W-:Y:S01]  /*06e0*/  FMUL R8, R33, R2.reuse ;  /* 0x0000000221087220 */ /* 0x080fe20000400000 */
[----:B------:R-:W-:-:S07]  /*06f0*/  FMUL R9, R36, R2 ;  /* 0x0000000224097220 */ /* 0x000fce0000400000 */
.L_x_55:
[----:B------:R-:W-:Y:S05]  /*0700*/  BSYNC.RECONVERGENT B1 ;  /* 0x0000000000017941 */ /* 0x000fea0003800200 */
.L_x_54:
[----:B------:R-:W-:Y:S01]  /*0710*/  UMOV UR4, 0x3e400000 ;  /* 0x3e40000000047882 */ /* 0x000fe20000000000 */
[----:B------:R-:W-:Y:S01]  /*0720*/  FFMA R0, R10, R37, R10 ;  /* 0x000000250a007223 */ /* 0x000fe2000000000a */
[----:B------:R-:W-:Y:S01]  /*0730*/  MOV R10, UR4 ;  /* 0x00000004000a7c02 */ /* 0x000fe20008000f00 */
[----:B------:R-:W-:Y:S02]  /*0740*/  BSSY.RECONVERGENT B1, `(.L_x_56) ;  /* 0x000000b000017945 */ /* 0x000fe40003800200 */
[----:B------:R-:W-:Y:S01]  /*0750*/  FFMA R2, R0, 0.1875, RZ ;  /* 0x3e40000000027823 */ /* 0x000fe200000000ff */
[----:B------:R-:W0:Y:S03]  /*0760*/  FCHK P0, R10, R11 ;  /* 0x0000000b0a007302 */ /* 0x000e260000000000 */
[----:B------:R-:W-:-:S04]  /*0770*/  FFMA R3, -R11, R2, 0.1875 ;  /* 0x3e4000000b037423 */ /* 0x000fc80000000102 */
[----:B------:R-:W-:Y:S01]  /*0780*/  FFMA R3, R0, R3, R2 ;  /* 0x0000000300037223 */ /* 0x000fe20000000002 */
[----:B0-----:R-:W-:Y:S06]  /*0790*/  @!P0 BRA `(.L_x_57) ;  /* 0x0000000000148947 */ /* 0x001fec0003800000 */
[----:B------:R-:W-:Y:S02]  /*07a0*/  HFMA2 R0, -RZ, RZ, 1.5625, 0 ;  /* 0x3e400000ff007431 */ /* 0x000fe400000001ff */
[----:B------:R-:W-:Y:S01]  /*07b0*/  IMAD.MOV.U32 R3, RZ, RZ, R11 ;  /* 0x000000ffff037224 */ /* 0x000fe200078e000b */
[----:B------:R-:W-:-:S07]  /*07c0*/  MOV R2, 0x7e0 ;  /* 0x000007e000027802 */ /* 0x000fce0000000f00 */
[----:B------:R-:W-:Y:S05]  /*07d0*/  CALL.REL.NOINC `($__internal_3_$__cuda_sm3x_div_rn_noftz_f32_slowpath) ;  /* 0x0000000c00807944 */ /* 0x000fea0003c00000 */
[----:B------:R-:W-:-:S07]  /*07e0*/  MOV R3, R0 ;  /* 0x0000000000037202 */ /* 0x000fce0000000f00 */
.L_x_57:
[----:B------:R-:W-:Y:S05]  /*07f0*/  BSYNC.RECONVERGENT B1 ;  /* 0x0000000000017941 */ /* 0x000fea0003800200 */
.L_x_56:
[----:B------:R-:W-:Y:S01]  /*0800*/  FADD R29, -R16, R29 ;  /* 0x0000001d101d7221 */ /* 0x000fe20000000100 */
[----:B------:R-:W-:Y:S01]  /*0810*/  FADD R30, -R15, R30 ;  /* 0x0000001e0f1e7221 */ /* 0x000fe20000000100 */
[----:B------:R-:W-:Y:S01]  /*0820*/  FADD R32, -R17, R32 ;  /* 0x0000002011207221 */ /* 0x000fe20000000100 */
[----:B------:R-:W-:Y:S01]  /*0830*/  BSSY.RECONVERGENT B1, `(.L_x_58) ;  /* 0x0000013000017945 */ /* 0x000fe20003800200 */
[----:B------:R-:W-:Y:S01]  /*0840*/  FMUL R29, R29, R29 ;  /* 0x0000001d1d1d7220 */ /* 0x000fe20000400000 */
[C---:B------:R-:W-:Y:S01]  /*0850*/  FFMA R24, R3.reuse, R31, R24 ;  /* 0x0000001f03187223 */ /* 0x040fe20000000018 */
[C---:B------:R-:W-:Y:S01]  /*0860*/  FFMA R23, R3.reuse, R8, R23 ;  /* 0x0000000803177223 */ /* 0x040fe20000000017 */
[----:B------:R-:W-:Y:S01]  /*0870*/  FFMA R22, R3, R9, R22 ;  /* 0x0000000903167223 */ /* 0x000fe20000000016 */
[----:B------:R-:W-:-:S04]  /*0880*/  FFMA R29, R30, R30, R29 ;  /* 0x0000001e1e1d7223 */ /* 0x000fc8000000001d */
[----:B------:R-:W-:-:S04]  /*0890*/  FFMA R0, R32, R32, R29 ;  /* 0x0000002020007223 */ /* 0x000fc8000000001d */
[----:B------:R0:W1:Y:S01]  /*08a0*/  MUFU.RSQ R33, R0 ;  /* 0x0000000000217308 */ /* 0x0000620000001400 */
[----:B------:R-:W-:-:S04]  /*08b0*/  IADD3 R2, PT, PT, R0, -0xd000000, RZ ;  /* 0xf300000000027810 */ /* 0x000fc80007ffe0ff */
[----:B------:R-:W-:-:S13]  /*08c0*/  ISETP.GT.U32.AND P0, PT, R2, 0x727fffff, PT ;  /* 0x727fffff0200780c */ /* 0x000fda0003f04070 */
[----:B01----:R-:W-:Y:S05]  /*08d0*/  @!P0 BRA `(.L_x_59) ;  /* 0x0000000000108947 */ /* 0x003fea0003800000 */
[----:B------:R-:W-:-:S07]  /*08e0*/  MOV R31, 0x900 ;  /* 0x00000900001f7802 */ /* 0x000fce0000000f00 */
[----:B------:R-:W-:Y:S05]  /*08f0*/  CALL.REL.NOINC `($__internal_2_$__cuda_sm20_sqrt_rn_f32_slowpath) ;  /* 0x0000000800dc7944 */ /* 0x000fea0003c00000 */
[----:B------:R-:W-:Y:S01]  /*0900*/  IMAD.MOV.U32 R29, RZ, RZ, R8 ;  /* 0x000000ffff1d7224 */ /* 0x000fe200078e0008 */
[----:B------:R-:W-:Y:S06]  /*0910*/  BRA `(.L_x_60) ;  /* 0x0000000000107947 */ /* 0x000fec0003800000 */
.L_x_59:
[----:B------:R-:W-:Y:S01]  /*0920*/  FMUL.FTZ R29, R0, R33 ;  /* 0x00000021001d7220 */ /* 0x000fe20000410000 */
[----:B------:R-:W-:-:S03]  /*0930*/  FMUL.FTZ R2, R33, 0.5 ;  /* 0x3f00000021027820 */ /* 0x000fc60000410000 */
[----:B------:R-:W-:-:S04]  /*0940*/  FFMA R0, -R29, R29, R0 ;  /* 0x0000001d1d007223 */ /* 0x000fc80000000100 */
[----:B------:R-:W-:-:S07]  /*0950*/  FFMA R29, R0, R2, R29 ;  /* 0x00000002001d7223 */ /* 0x000fce000000001d */
.L_x_60:
[----:B------:R-:W-:Y:S05]  /*0960*/  BSYNC.RECONVERGENT B1 ;  /* 0x0000000000017941 */ /* 0x000fea0003800200 */
.L_x_58:
[----:B------:R-:W-:Y:S01]  /*0970*/  HFMA2 R3, -RZ, RZ, 1.763671875, 0.611328125 ;  /* 0x3f0e38e4ff037431 */ /* 0x000fe200000001ff */
[----:B------:R-:W-:Y:S01]  /*0980*/  MOV R0, 0x3fe66666 ;  /* 0x3fe6666600007802 */ /* 0x000fe20000000f00 */
[----:B------:R-:W0:Y:S01]  /*0990*/  FCHK P0, R29, 1.7999999523162841797 ;  /* 0x3fe666661d007902 */ /* 0x000e220000000000 */
[----:B------:R-:W-:Y:S03]  /*09a0*/  BSSY.RECONVERGENT B1, `(.L_x_61) ;  /* 0x000000b000017945 */ /* 0x000fe60003800200 */
[----:B------:R-:W-:-:S04]  /*09b0*/  FFMA R0, R3, -R0, 1 ;  /* 0x3f80000003007423 */ /* 0x000fc80000000800 */
[----:B------:R-:W-:-:S04]  /*09c0*/  FFMA R0, R0, R3, 0.55555558204650878906 ;  /* 0x3f0e38e400007423 */ /* 0x000fc80000000003 */
[----:B------:R-:W-:-:S04]  /*09d0*/  FFMA R2, R0, R29, RZ ;  /* 0x0000001d00027223 */ /* 0x000fc800000000ff */
[----:B------:R-:W-:-:S04]  /*09e0*/  FFMA R3, R2, -1.7999999523162841797, R29 ;  /* 0xbfe6666602037823 */ /* 0x000fc8000000001d */
[----:B------:R-:W-:Y:S01]  /*09f0*/  FFMA R0, R0, R3, R2 ;  /* 0x0000000300007223 */ /* 0x000fe20000000002 */
[----:B0-----:R-:W-:Y:S06]  /*0a00*/  @!P0 BRA `(.L_x_62) ;  /* 0x0000000000108947 */ /* 0x001fec0003800000 */
[----:B------:R-:W-:Y:S01]  /*0a10*/  IMAD.MOV.U32 R0, RZ, RZ, R29 ;  /* 0x000000ffff007224 */ /* 0x000fe200078e001d */
[----:B------:R-:W-:Y:S02]  /*0a20*/  MOV R3, 0x3fe66666 ;  /* 0x3fe6666600037802 */ /* 0x000fe40000000f00 */
[----:B------:R-:W-:-:S07]  /*0a30*/  MOV R2, 0xa50 ;  /* 0x00000a5000027802 */ /* 0x000fce0000000f00 */
[----:B------:R-:W-:Y:S05]  /*0a40*/  CALL.REL.NOINC `($__internal_3_$__cuda_sm3x_div_rn_noftz_f32_slowpath) ;  /* 0x0000000800e47944 */ /* 0x000fea0003c00000 */
.L_x_62:
[----:B------:R-:W-:Y:S05]  /*0a50*/  BSYNC.RECONVERGENT B1 ;  /* 0x0000000000017941 */ /* 0x000fea0003800200 */
.L_x_61:
[----:B------:R-:W-:Y:S01]  /*0a60*/  FSETP.GEU.AND P0, PT, R0, 0.5, PT ;  /* 0x3f0000000000780b */ /* 0x000fe20003f0e000 */
[----:B------:R-:W-:-:S12]  /*0a70*/  BSSY.RECONVERGENT B1, `(.L_x_63) ;  /* 0x000002b000017945 */ /* 0x000fd80003800200 */
[----:B------:R-:W-:Y:S05]  /*0a80*/  @P0 BRA `(.L_x_64) ;  /* 0x00000000004c0947 */ /* 0x000fea0003800000 */
[----:B------:R-:W-:Y:S02]  /*0a90*/  HFMA2 R3, -RZ, RZ, 1.5458984375, -0.00128173828125 ;  /* 0x3e2f9540ff037431 */ /* 0x000fe400000001ff */
[----:B------:R-:W-:Y:S01]  /*0aa0*/  FADD R0, R29, R29 ;  /* 0x0000001d1d007221 */ /* 0x000fe20000000000 */
[----:B------:R-:W-:Y:S01]  /*0ab0*/  IMAD.MOV.U32 R2, RZ, RZ, 0x40ba9fbd ;  /* 0x40ba9fbdff027424 */ /* 0x000fe200078e00ff */
[----:B------:R-:W-:Y:S02]  /*0ac0*/  BSSY.RECONVERGENT B2, `(.L_x_65) ;  /* 0x000000c000027945 */ /* 0x000fe40003800200 */
[----:B------:R-:W0:Y:S01]  /*0ad0*/  FCHK P0, R0, 5.8319993019104003906 ;  /* 0x40ba9fbd00007902 */ /* 0x000e220000000000 */
[----:B------:R-:W-:-:S04]  /*0ae0*/  FFMA R2, R3, -R2, 1 ;  /* 0x3f80000003027423 */ /* 0x000fc80000000802 */
[----:B------:R-:W-:-:S04]  /*0af0*/  FFMA R3, R2, R3, 0.17146778106689453125 ;  /* 0x3e2f954002037423 */ /* 0x000fc80000000003 */
[----:B------:R-:W-:-:S04]  /*0b00*/  FFMA R2, R0, R3, RZ ;  /* 0x0000000300027223 */ /* 0x000fc800000000ff */
[----:B------:R-:W-:-:S04]  /*0b10*/  FFMA R8, R2, -5.8319993019104003906, R0 ;  /* 0xc0ba9fbd02087823 */ /* 0x000fc80000000000 */
[----:B------:R-:W-:Y:S01]  /*0b20*/  FFMA R2, R3, R8, R2 ;  /* 0x0000000803027223 */ /* 0x000fe20000000002 */
[----:B0-----:R-:W-:Y:S06]  /*0b30*/  @!P0 BRA `(.L_x_66) ;  /* 0x0000000000108947 */ /* 0x001fec0003800000 */
[----:B------:R-:W-:Y:S02]  /*0b40*/  MOV R3, 0x40ba9fbd ;  /* 0x40ba9fbd00037802 */ /* 0x000fe40000000f00 */
[----:B------:R-:W-:-:S07]  /*0b50*/  MOV R2, 0xb70 ;  /* 0x00000b7000027802 */ /* 0x000fce0000000f00 */
[----:B------:R-:W-:Y:S05]  /*0b60*/  CALL.REL.NOINC `($__internal_3_$__cuda_sm3x_div_rn_noftz_f32_slowpath) ;  /* 0x00000008009c7944 */ /* 0x000fea0003c00000 */
[----:B------:R-:W-:-:S07]  /*0b70*/  MOV R2, R0 ;  /* 0x0000000000027202 */ /* 0x000fce0000000f00 */
.L_x_66:
[----:B------:R-:W-:Y:S05]  /*0b80*/  BSYNC.RECONVERGENT B2 ;  /* 0x0000000000027941 */ /* 0x000fea0003800200 */
.L_x_65:
[----:B------:R-:W-:-:S04]  /*0b90*/  FADD R2, R2, -0.92592597007751464844 ;  /* 0xbf6d097c02027421 */ /* 0x000fc80000000000 */
[----:B------:R-:W-:Y:S01]  /*0ba0*/  FMUL R9, R2, 0.05457989126443862915 ;  /* 0x3d5f8f2a02097820 */ /* 0x000fe20000400000 */
[----:B------:R-:W-:Y:S06]  /*0bb0*/  BRA `(.L_x_67) ;  /* 0x0000000000587947 */ /* 0x000fec0003800000 */
.L_x_64:
[----:B------:R-:W-:Y:S01]  /*0bc0*/  FSETP.GTU.AND P0, PT, R0, 1, PT ;  /* 0x3f8000000000780b */ /* 0x000fe20003f0c000 */
[----:B------:R-:W-:-:S12]  /*0bd0*/  IMAD.MOV.U32 R9, RZ, RZ, RZ ;  /* 0x000000ffff097224 */ /* 0x000fd800078e00ff */
[----:B------:R-:W-:Y:S05]  /*0be0*/  @P0 BRA `(.L_x_67) ;  /* 0x00000000004c0947 */ /* 0x000fea0003800000 */
[----:B------:R-:W-:Y:S01]  /*0bf0*/  FMUL R29, R29, 1.7999999523162841797 ;  /* 0x3fe666661d1d7820 */ /* 0x000fe20000400000 */
[----:B------:R-:W-:Y:S01]  /*0c00*/  FADD R0, -R0, 2 ;  /* 0x4000000000007421 */ /* 0x000fe20000000100 */
[----:B------:R-:W-:Y:S02]  /*0c10*/  BSSY.RECONVERGENT B2, `(.L_x_67) ;  /* 0x0000010000027945 */ /* 0x000fe40003800200 */
[----:B------:R-:W0:Y:S01]  /*0c20*/  MUFU.RCP R2, R29 ;  /* 0x0000001d00027308 */ /* 0x000e220000001000 */
[----:B------:R-:W-:-:S04]  /*0c30*/  FMUL R0, R0, R0 ;  /* 0x0000000000007220 */ /* 0x000fc80000400000 */
[----:B------:R-:W-:-:S04]  /*0c40*/  FMUL R0, RZ, R0 ;  /* 0x00000000ff007220 */ /* 0x000fc80000400000 */
[----:B------:R-:W-:-:S04]  /*0c50*/  FMUL R0, R0, 0.05457989126443862915 ;  /* 0x3d5f8f2a00007820 */ /* 0x000fc80000400000 */
        /* <DEDUP_REMOVED lines=8> */
[----:B------:R-:W-:-:S07]  /*0ce0*/  MOV R2, 0xd00 ;  /* 0x00000d0000027802 */ /* 0x000fce0000000f00 */
[----:B------:R-:W-:Y:S05]  /*0cf0*/  CALL.REL.NOINC `($__internal_3_$__cuda_sm3x_div_rn_noftz_f32_slowpath) ;  /* 0x0000000800387944 */ /* 0x000fea0003c00000 */
[----:B------:R-:W-:-:S07]  /*0d00*/  MOV R9, R0 ;  /* 0x0000000000097202 */ /* 0x000fce0000000f00 */
.L_x_68:
[----:B------:R-:W-:Y:S05]  /*0d10*/  BSYNC.RECONVERGENT B2 ;  /* 0x0000000000027941 */ /* 0x000fea0003800200 */
.L_x_67:
[----:B------:R-:W-:Y:S05]  /*0d20*/  BSYNC.RECONVERGENT B1 ;  /* 0x0000000000017941 */ /* 0x000fea0003800200 */
.L_x_63:
[----:B------:R-:W-:Y:S01]  /*0d30*/  FMUL R11, R18, R11 ;  /* 0x0000000b120b7220 */ /* 0x000fe20000400000 */
[----:B------:R-:W-:Y:S01]  /*0d40*/  UMOV UR4, 0x3e000000 ;  /* 0x3e00000000047882 */ /* 0x000fe20000000000 */
[----:B------:R-:W-:Y:S01]  /*0d50*/  BSSY.RECONVERGENT B1, `(.L_x_69) ;  /* 0x000000e000017945 */ /* 0x000fe20003800200 */
[----:B------:R-:W-:Y:S01]  /*0d60*/  IMAD.U32 R8, RZ, RZ, UR4 ;  /* 0x00000004ff087e24 */ /* 0x000fe2000f8e00ff */
[----:B------:R-:W0:Y:S08]  /*0d70*/  MUFU.RCP R0, R11 ;  /* 0x0000000b00007308 */ /* 0x000e300000001000 */
[----:B------:R-:W1:Y:S01]  /*0d80*/  FCHK P0, R8, R11 ;  /* 0x0000000b08007302 */ /* 0x000e620000000000 */
[----:B0-----:R-:W-:-:S04]  /*0d90*/  FFMA R3, -R11, R0, 1 ;  /* 0x3f8000000b037423 */ /* 0x001fc80000000100 */
[----:B------:R-:W-:-:S04]  /*0da0*/  FFMA R0, R0, R3, R0 ;  /* 0x0000000300007223 */ /* 0x000fc80000000000 */
[----:B------:R-:W-:-:S04]  /*0db0*/  FFMA R3, R0, 0.125, RZ ;  /* 0x3e00000000037823 */ /* 0x000fc800000000ff */
[----:B------:R-:W-:-:S04]  /*0dc0*/  FFMA R2, -R11, R3, 0.125 ;  /* 0x3e0000000b027423 */ /* 0x000fc80000000103 */
[----:B------:R-:W-:Y:S01]  /*0dd0*/  FFMA R0, R0, R2, R3 ;  /* 0x0000000200007223 */ /* 0x000fe20000000003 */
[----:B-1----:R-:W-:Y:S06]  /*0de0*/  @!P0 BRA `(.L_x_70) ;  /* 0x0000000000108947 */ /* 0x002fec0003800000 */
[----:B------:R-:W-:Y:S01]  /*0df0*/  HFMA2 R0, -RZ, RZ, 1.5, 0 ;  /* 0x3e000000ff007431 */ /* 0x000fe200000001ff */
[----:B------:R-:W-:Y:S02]  /*0e00*/  MOV R3, R11 ;  /* 0x0000000b00037202 */ /* 0x000fe40000000f00 */
[----:B------:R-:W-:-:S07]  /*0e10*/  MOV R2, 0xe30 ;  /* 0x00000e3000027802 */ /* 0x000fce0000000f00 */
[----:B------:R-:W-:Y:S05]  /*0e20*/  CALL.REL.NOINC `($__internal_3_$__cuda_sm3x_div_rn_noftz_f32_slowpath) ;  /* 0x0000000400ec7944 */ /* 0x000fea0003c00000 */
.L_x_70:
[----:B------:R-:W-:Y:S05]  /*0e30*/  BSYNC.RECONVERGENT B1 ;  /* 0x0000000000017941 */ /* 0x000fea0003800200 */
.L_x_69:
[----:B------:R-:W-:Y:S01]  /*0e40*/  FMUL R0, R0, 4 ;  /* 0x4080000000007820 */ /* 0x000fe20000400000 */
[----:B------:R-:W-:Y:S01]  /*0e50*/  MOV R2, 0x3e99999a ;  /* 0x3e99999a00027802 */ /* 0x000fe20000000f00 */
[----:B------:R-:W-:Y:S01]  /*0e60*/  IMAD.MOV.U32 R3, RZ, RZ, 0x40555555 ;  /* 0x40555555ff037424 */ /* 0x000fe200078e00ff */
[----:B------:R-:W-:Y:S01]  /*0e70*/  BSSY.RECONVERGENT B1, `(.L_x_71) ;  /* 0x000000e000017945 */ /* 0x000fe20003800200 */
[----:B------:R-:W-:Y:S02]  /*0e80*/  FMUL R0, R0, 0.15000000596046447754 ;  /* 0x3e19999a00007820 */ /* 0x000fe40000400000 */
[----:B------:R-:W-:Y:S02]  /*0e90*/  FFMA R2, R3, -R2, 1 ;  /* 0x3f80000003027423 */ /* 0x000fe40000000802 */
[----:B------:R-:W-:Y:S02]  /*0ea0*/  FMUL R0, R0, 0.15000000596046447754 ;  /* 0x3e19999a00007820 */ /* 0x000fe40000400000 */
[----:B------:R-:W-:-:S02]  /*0eb0*/  FFMA R3, R2, R3, 3.3333332538604736328 ;  /* 0x4055555502037423 */ /* 0x000fc40000000003 */
[----:B------:R-:W0:Y:S02]  /*0ec0*/  FCHK P0, R0, 0.30000001192092895508 ;  /* 0x3e99999a00007902 */ /* 0x000e240000000000 */
[----:B------:R-:W-:-:S04]  /*0ed0*/  FFMA R2, R0, R3, RZ ;  /* 0x0000000300027223 */ /* 0x000fc800000000ff */
[----:B------:R-:W-:-:S04]  /*0ee0*/  FFMA R8, R2, -0.30000001192092895508, R0 ;  /* 0xbe99999a02087823 */ /* 0x000fc80000000000 */
[----:B------:R-:W-:Y:S01]  /*0ef0*/  FFMA R2, R3, R8, R2 ;  /* 0x0000000803027223 */ /* 0x000fe20000000002 */
[----:B0-----:R-:W-:Y:S06]  /*0f00*/  @!P0 BRA `(.L_x_72) ;  /* 0x0000000000108947 */ /* 0x001fec0003800000 */
[----:B------:R-:W-:Y:S01]  /*0f10*/  HFMA2 R3, -RZ, RZ, 1.6494140625, -0.002735137939453125 ;  /* 0x3e99999aff037431 */ /* 0x000fe200000001ff */
[----:B------:R-:W-:-:S07]  /*0f20*/  MOV R2, 0xf40 ;  /* 0x00000f4000027802 */ /* 0x000fce0000000f00 */
[----:B------:R-:W-:Y:S05]  /*0f30*/  CALL.REL.NOINC `($__internal_3_$__cuda_sm3x_div_rn_noftz_f32_slowpath) ;  /* 0x0000000400a87944 */ /* 0x000fea0003c00000 */
[----:B------:R-:W-:-:S07]  /*0f40*/  IMAD.MOV.U32 R2, RZ, RZ, R0 ;  /* 0x000000ffff027224 */ /* 0x000fce00078e0000 */
.L_x_72:
[----:B------:R-:W-:Y:S05]  /*0f50*/  BSYNC.RECONVERGENT B1 ;  /* 0x0000000000017941 */ /* 0x000fea0003800200 */
.L_x_71:
[----:B------:R-:W-:Y:S01]  /*0f60*/  FADD R3, R19, -R34 ;  /* 0x8000002213037221 */ /* 0x000fe20000000000 */
[----:B------:R-:W-:-:S03]  /*0f70*/  IADD3 R27, PT, PT, R27, 0x1, RZ ;  /* 0x000000011b1b7810 */ /* 0x000fc60007ffe0ff */
[----:B------:R-:W-:-:S04]  /*0f80*/  FMUL R3, R3, R2 ;  /* 0x0000000203037220 */ /* 0x000fc80000400000 */
[----:B------:R-:W-:Y:S01]  /*0f90*/  FFMA R20, R3, R9, R20 ;  /* 0x0000000903147223 */ /* 0x000fe20000000014 */
[----:B------:R-:W-:Y:S06]  /*0fa0*/  @P3 BRA `(.L_x_73) ;  /* 0xfffffff4000c3947 */ /* 0x000fec000383ffff */
.L_x_50:
[----:B------:R-:W-:Y:S05]  /*0fb0*/  BSYNC.RECONVERGENT B0 ;  /* 0x0000000000007941 */ /* 0x000fea0003800200 */
.L_x_49:
[----:B------:R-:W-:Y:S05]  /*0fc0*/  @P2 BRA `(.L_x_74) ;  /* 0xfffffff0008c2947 */ /* 0x000fea000383ffff */
[----:B------:R-:W0:Y:S01]  /*0fd0*/  LDC.64 R2, c[0x0][0x390] ;  /* 0x0000e400ff027b82 */ /* 0x000e220000000a00 */
[----:B------:R-:W-:Y:S01]  /*0fe0*/  FMUL R9, R23, R23 ;  /* 0x0000001717097220 */ /* 0x000fe20000400000 */
[----:B------:R-:W-:Y:S03]  /*0ff0*/  BSSY.RECONVERGENT B0, `(.L_x_75) ;  /* 0x0000014000007945 */ /* 0x000fe60003800200 */
[----:B------:R-:W-:-:S04]  /*1000*/  FFMA R9, R24, R24, R9 ;  /* 0x0000001818097223 */ /* 0x000fc80000000009 */
[----:B------:R-:W-:-:S04]  /*1010*/  FFMA R9, R22, R22, R9 ;  /* 0x0000001616097223 */ /* 0x000fc80000000009 */
[----:B------:R1:W2:Y:S01]  /*1020*/  MUFU.RSQ R8, R9 ;  /* 0x0000000900087308 */ /* 0x0002a20000001400 */
[----:B------:R-:W-:-:S04]  /*1030*/  IADD3 R0, PT, PT, R9, -0xd000000, RZ ;  /* 0xf300000009007810 */ /* 0x000fc80007ffe0ff */
[----:B------:R-:W-:Y:S01]  /*1040*/  ISETP.GT.U32.AND P0, PT, R0, 0x727fffff, PT ;  /* 0x727fffff0000780c */ /* 0x000fe20003f04070 */
[----:B0-----:R-:W-:-:S05]  /*1050*/  IMAD.WIDE.U32 R2, R12, 0xc, R2 ;  /* 0x0000000c0c027825 */ /* 0x001fca00078e0002 */
[----:B------:R1:W-:Y:S04]  /*1060*/  STG.E desc[UR6][R2.64], R24 ;  /* 0x0000001802007986 */ /* 0x0003e8000c101906 */
[----:B------:R1:W-:Y:S04]  /*1070*/  STG.E desc[UR6][R2.64+0x4], R23 ;  /* 0x0000041702007986 */ /* 0x0003e8000c101906 */
[----:B------:R1:W-:Y:S01]  /*1080*/  STG.E desc[UR6][R2.64+0x8], R22 ;  /* 0x0000081602007986 */ /* 0x0003e2000c101906 */
[----:B--2---:R-:W-:Y:S05]  /*1090*/  @!P0 BRA `(.L_x_76) ;  /* 0x0000000000148947 */ /* 0x004fea0003800000 */
[----:B------:R-:W-:Y:S01]  /*10a0*/  IMAD.MOV.U32 R0, RZ, RZ, R9 ;  /* 0x000000ffff007224 */ /* 0x000fe200078e0009 */
[----:B------:R-:W-:-:S07]  /*10b0*/  MOV R31, 0x10d0 ;  /* 0x000010d0001f7802 */ /* 0x000fce0000000f00 */
[----:B-1---5:R-:W-:Y:S05]  /*10c0*/  CALL.REL.NOINC `($__internal_2_$__cuda_sm20_sqrt_rn_f32_slowpath) ;  /* 0x0000000000e87944 */ /* 0x022fea0003c00000 */
[----:B------:R-:W-:Y:S01]  /*10d0*/  MOV R0, R8 ;  /* 0x0000000800007202 */ /* 0x000fe20000000f00 */
[----:B------:R-:W-:Y:S06]  /*10e0*/  BRA `(.L_x_77) ;  /* 0x0000000000107947 */ /* 0x000fec0003800000 */
.L_x_76:
[----:B------:R-:W-:Y:S01]  /*10f0*/  FMUL.FTZ R0, R9, R8 ;  /* 0x0000000809007220 */ /* 0x000fe20000410000 */
[----:B-1----:R-:W-:-:S03]  /*1100*/  FMUL.FTZ R2, R8, 0.5 ;  /* 0x3f00000008027820 */ /* 0x002fc60000410000 */
[----:B------:R-:W-:-:S04]  /*1110*/  FFMA R3, -R0, R0, R9 ;  /* 0x0000000000037223 */ /* 0x000fc80000000109 */
[----:B------:R-:W-:-:S07]  /*1120*/  FFMA R0, R3, R2, R0 ;  /* 0x0000000203007223 */ /* 0x000fce0000000000 */
.L_x_77:
[----:B------:R-:W-:Y:S05]  /*1130*/  BSYNC.RECONVERGENT B0 ;  /* 0x0000000000007941 */ /* 0x000fea0003800200 */
.L_x_75:
[----:B------:R-:W-:Y:S01]  /*1140*/  FSETP.GT.AND P0, PT, R0, 0.5, PT ;  /* 0x3f0000000000780b */ /* 0x000fe20003f04000 */
[----:B-----5:R0:W1:Y:S01]  /*1150*/  F2F.F64.F32 R16, R0 ;  /* 0x0000000000107310 */ /* 0x0200620000201800 */
[----:B------:R-:W-:Y:S11]  /*1160*/  BSSY.RECONVERGENT B0, `(.L_x_78) ;  /* 0x000000c000007945 */ /* 0x000ff60003800200 */
[----:B0-----:R-:W-:Y:S05]  /*1170*/  @!P0 BRA `(.L_x_79) ;  /* 0x0000000000288947 */ /* 0x001fea0003800000 */
[----:B------:R-:W2:Y:S01]  /*1180*/  LDG.E R11, desc[UR6][R6.64] ;  /* 0x00000006060b7981 */ /* 0x000ea2000c1e1900 */
[----:B------:R-:W2:Y:S01]  /*1190*/  LDC.64 R2, c[0x0][0x3a0] ;  /* 0x0000e800ff027b82 */ /* 0x000ea20000000a00 */
[----:B------:R-:W-:Y:S01]  /*11a0*/  VOTEU.ANY UR4, UPT, PT ;  /* 0x0000000000047886 */ /* 0x000fe200038e0100 */
[----:B------:R-:W0:Y:S01]  /*11b0*/  S2R R0, SR_LANEID ;  /* 0x0000000000007919 */ /* 0x000e220000000000 */
[----:B------:R-:W-:Y:S02]  /*11c0*/  UFLO.U32 UR5, UR4 ;  /* 0x00000004000572bd */ /* 0x000fe400080e0000 */
[----:B------:R-:W3:Y:S03]  /*11d0*/  POPC R15, UR4 ;  /* 0x00000004000f7d09 */ /* 0x000ee60008000000 */
[----:B------:R-:W3:Y:S01]  /*11e0*/  LDC.64 R8, c[0x0][0x3a8] ;  /* 0x0000ea00ff087b82 */ /* 0x000ee20000000a00 */
[----:B0-----:R-:W-:Y:S01]  /*11f0*/  ISETP.EQ.U32.AND P0, PT, R0, UR5, PT ;  /* 0x0000000500007c0c */ /* 0x001fe2000bf02070 */
[----:B--2---:R0:W-:-:S12]  /*1200*/  REDG.E.ADD.F32.FTZ.RN.STRONG.GPU desc[UR6][R2.64], R11 ;  /* 0x0000000b020079a6 */ /* 0x0041d8000c12f306 */
[----:B---3--:R0:W-:Y:S02]  /*1210*/  @P0 REDG.E.ADD.STRONG.GPU desc[UR6][R8.64], R15 ;  /* 0x0000000f0800098e */ /* 0x0081e4000c12e106 */
.L_x_79:
[----:B------:R-:W-:Y:S05]  /*1220*/  BSYNC.RECONVERGENT B0 ;  /* 0x0000000000007941 */ /* 0x000fea0003800200 */
.L_x_78:
[----:B------:R-:W-:Y:S01]  /*1230*/  UMOV UR4, 0x9999999a ;  /* 0x9999999a00047882 */ /* 0x000fe20000000000 */
[----:B------:R-:W-:Y:S01]  /*1240*/  UMOV UR5, 0x3fb99999 ;  /* 0x3fb9999900057882 */ /* 0x000fe20000000000 */
[----:B------:R-:W-:Y:S01]  /*1250*/  BSSY.RECONVERGENT B0, `(.L_x_80) ;  /* 0x000000e000007945 */ /* 0x000fe20003800200 */
[----:B-1----:R-:W-:Y:S01]  /*1260*/  DSETP.GEU.AND P0, PT, R16, UR4, PT ;  /* 0x0000000410007e2a */ /* 0x002fe2000bf0e000 */
[----:B------:R-:W-:-:S13]  /*1270*/  FADD R19, R19, R20 ;  /* 0x0000001413137221 */ /* 0x000fda0000000000 */
[----:B------:R-:W-:Y:S05]  /*1280*/  @P0 BRA `(.L_x_81) ;  /* 0x0000000000280947 */ /* 0x000fea0003800000 */
[----:B------:R-:W2:Y:S01]  /*1290*/  LDG.E R7, desc[UR6][R6.64] ;  /* 0x0000000606077981 */ /* 0x000ea2000c1e1900 */
[----:B0-----:R-:W2:Y:S01]  /*12a0*/  LDC.64 R2, c[0x0][0x3a0] ;  /* 0x0000e800ff027b82 */ /* 0x001ea20000000a00 */
[----:B------:R-:W-:Y:S01]  /*12b0*/  VOTEU.ANY UR4, UPT, PT ;  /* 0x0000000000047886 */ /* 0x000fe200038e0100 */
[----:B------:R-:W0:Y:S01]  /*12c0*/  S2R R0, SR_LANEID ;  /* 0x0000000000007919 */ /* 0x000e220000000000 */
[----:B------:R-:W-:Y:S02]  /*12d0*/  UFLO.U32 UR5, UR4 ;  /* 0x00000004000572bd */ /* 0x000fe400080e0000 */
[----:B------:R-:W1:Y:S03]  /*12e0*/  POPC R11, UR4 ;  /* 0x00000004000b7d09 */ /* 0x000e660008000000 */
[----:B------:R-:W1:Y:S01]  /*12f0*/  LDC.64 R8, c[0x0][0x3a8] ;  /* 0x0000ea00ff087b82 */ /* 0x000e620000000a00 */
[----:B0-----:R-:W-:Y:S01]  /*1300*/  ISETP.EQ.U32.AND P0, PT, R0, UR5, PT ;  /* 0x0000000500007c0c */ /* 0x001fe2000bf02070 */
[----:B--2---:R2:W-:-:S12]  /*1310*/  REDG.E.ADD.F32.FTZ.RN.STRONG.GPU desc[UR6][R2.64], R7 ;  /* 0x00000007020079a6 */ /* 0x0045d8000c12f306 */
[----:B-1----:R2:W-:Y:S02]  /*1320*/  @P0 REDG.E.ADD.STRONG.GPU desc[UR6][R8.64], R11 ;  /* 0x0000000b0800098e */ /* 0x0025e4000c12e106 */
.L_x_81:
[----:B------:R-:W-:Y:S05]  /*1330*/  BSYNC.RECONVERGENT B0 ;  /* 0x0000000000007941 */ /* 0x000fea0003800200 */
.L_x_80:
[----:B------:R-:W-:Y:S01]  /*1340*/  FADD R0, -R19, 10 ;  /* 0x4120000013007421 */ /* 0x000fe20000000100 */
[----:B--2---:R-:W-:Y:S01]  /*1350*/  F2F.F64.F32 R6, R19 ;  /* 0x0000001300067310 */ /* 0x004fe20000201800 */
[----:B------:R-:W-:Y:S01]  /*1360*/  UMOV UR4, 0x40000000 ;  /* 0x4000000000047882 */ /* 0x000fe20000000000 */
[----:B------:R-:W-:Y:S01]  /*1370*/  UMOV UR5, 0x3f4f7510 ;  /* 0x3f4f751000057882 */ /* 0x000fe20000000000 */
[----:B0-----:R-:W0:Y:S05]  /*1380*/  LDC.64 R8, c[0x0][0x3b0] ;  /* 0x0000ec00ff087b82 */ /* 0x001e2a0000000a00 */
[----:B------:R-:W1:Y:S02]  /*1390*/  F2F.F64.F32 R2, R0 ;  /* 0x0000000000027310 */ /* 0x000e640000201800 */
[----:B-1----:R-:W-:-:S08]  /*13a0*/  DMUL R2, R2, 30 ;  /* 0x403e000002027828 */ /* 0x002fd00000000000 */
[----:B------:R-:W-:Y:S01]  /*13b0*/  DFMA R2, R2, UR4, R6 ;  /* 0x0000000402027c2b */ /* 0x000fe20008000006 */
[----:B------:R-:W1:Y:S01]  /*13c0*/  LDCU UR4, c[0x0][0x3d0] ;  /* 0x00007a00ff0477ac */ /* 0x000e620008000800 */
[----:B0-----:R-:W-:Y:S01]  /*13d0*/  IMAD.WIDE.U32 R6, R12, 0x4, R8 ;  /* 0x000000040c067825 */ /* 0x001fe200078e0008 */
[----:B------:R-:W-:-:S07]  /*13e0*/  IADD3 R12, PT, PT, R13, R12, RZ ;  /* 0x0000000c0d0c7210 */ /* 0x000fce0007ffe0ff */
[----:B------:R-:W0:Y:S02]  /*13f0*/  F2F.F32.F64 R2, R2 ;  /* 0x0000000200027310 */ /* 0x000e240000301000 */
[----:B0-----:R-:W-:-:S04]  /*1400*/  FSETP.GT.AND P0, PT, R2, 60, PT ;  /* 0x427000000200780b */ /* 0x001fc80003f04000 */
[----:B------:R-:W-:Y:S02]  /*1410*/  SEL R9, RZ, 0x1, P0 ;  /* 0x00000001ff097807 */ /* 0x000fe40000000000 */
[----:B-1----:R-:W-:-:S03]  /*1420*/  ISETP.GE.U32.AND P0, PT, R12, UR4, PT ;  /* 0x000000040c007c0c */ /* 0x002fc6000bf06070 */
[----:B------:R0:W-:Y:S04]  /*1430*/  STG.E desc[UR6][R6.64], R9 ;  /* 0x0000000906007986 */ /* 0x0001e8000c101906 */
[----:B------:R0:W-:Y:S06]  /*1440*/  STG.E desc[UR6][R4.64], R19 ;  /* 0x0000001304007986 */ /* 0x0001ec000c101906 */
[----:B------:R-:W-:Y:S05]  /*1450*/  @!P0 BRA `(.L_x_82) ;  /* 0xffffffec00148947 */ /* 0x000fea000383ffff */
[----:B------:R-:W-:Y:S05]  /*1460*/  EXIT ;  /* 0x000000000000794d */ /* 0x000fea0003800000 */
        .weak           $__internal_2_$__cuda_sm20_sqrt_rn_f32_slowpath
        .type           $__internal_2_$__cuda_sm20_sqrt_rn_f32_slowpath,@function
        .size           $__internal_2_$__cuda_sm20_sqrt_rn_f32_slowpath,($__internal_3_$__cuda_sm3x_div_rn_noftz_f32_slowpath - $__internal_2_$__cuda_sm20_sqrt_rn_f32_slowpath)
$__internal_2_$__cuda_sm20_sqrt_rn_f32_slowpath:
        /* <DEDUP_REMOVED lines=19> */
.L_x_83:
[----:B------:R-:W-:Y:S02]  /*15a0*/  HFMA2 R3, -RZ, RZ, 0, 0 ;  /* 0x00000000ff037431 */ /* 0x000fe400000001ff */
[----:B------:R-:W-:Y:S01]  /*15b0*/  IMAD.MOV.U32 R8, RZ, RZ, R2 ;  /* 0x000000ffff087224 */ /* 0x000fe200078e0002 */
[----:B------:R-:W-:-:S04]  /*15c0*/  MOV R2, R31 ;  /* 0x0000001f00027202 */ /* 0x000fc80000000f00 */
[----:B------:R-:W-:Y:S05]  /*15d0*/  RET.REL.NODEC R2 `(_Z23computeColorGradsGlobalP6float3PfS0_S1_S1_PjS2_S2_S2_S2_j) ;  /* 0xffffffe802887950 */ /* 0x000fea0003c3ffff */
        .weak           $__internal_3_$__cuda_sm3x_div_rn_noftz_f32_slowpath
        .type           $__internal_3_$__cuda_sm3x_div_rn_noftz_f32_slowpath,@function
        .size           $__internal_3_$__cuda_sm3x_div_rn_noftz_f32_slowpath,(.L_x_206 - $__internal_3_$__cuda_sm3x_div_rn_noftz_f32_slowpath)
$__internal_3_$__cuda_sm3x_div_rn_noftz_f32_slowpath:
[----:B------:R-:W-:Y:S01]  /*15e0*/  SHF.R.U32.HI R10, RZ, 0x17, R3 ;  /* 0x00000017ff0a7819 */ /* 0x000fe20000011603 */
[----:B------:R-:W-:Y:S01]  /*15f0*/  BSSY.RECONVERGENT B3, `(.L_x_84) ;  /* 0x0000062000037945 */ /* 0x000fe20003800200 */
[----:B------:R-:W-:Y:S02]  /*1600*/  SHF.R.U32.HI R33, RZ, 0x17, R0 ;  /* 0x00000017ff217819 */ /* 0x000fe40000011600 */
[----:B------:R-:W-:Y:S02]  /*1610*/  LOP3.LUT R10, R10, 0xff, RZ, 0xc0, !PT ;  /* 0x000000ff0a0a7812 */ /* 0x000fe400078ec0ff */
[----:B------:R-:W-:-:S03]  /*1620*/  LOP3.LUT R39, R33, 0xff, RZ, 0xc0, !PT ;  /* 0x000000ff21277812 */ /* 0x000fc600078ec0ff */
        /* <DEDUP_REMOVED lines=25> */
[----:B------:R-:W-:Y:S02]  /*17c0*/  @!P0 IMAD.MOV.U32 R33, RZ, RZ, -0x40 ;  /* 0xffffffc0ff218424 */ /* 0x000fe400078e00ff */
[----:B------:R-:W-:Y:S01]  /*17d0*/  @!P0 FFMA R0, R0, 1.84467440737095516160e+19, RZ ;  /* 0x5f80000000008823 */ /* 0x000fe200000000ff */
[----:B------:R-:W-:Y:S02]  /*17e0*/  @!P1 FFMA R3, R3, 1.84467440737095516160e+19, RZ ;  /* 0x5f80000003039823 */ /* 0x000fe400000000ff */
[----:B------:R-:W-:-:S07]  /*17f0*/  @!P1 IADD3 R33, PT, PT, R33, 0x40, RZ ;  /* 0x0000004021219810 */ /* 0x000fce0007ffe0ff */
.L_x_85:
[----:B------:R-:W-:Y:S01]  /*1800*/  LEA R36, R10, 0xc0800000, 0x17 ;  /* 0xc08000000a247811 */ /* 0x000fe200078eb8ff */
[----:B------:R-:W-:Y:S03]  /*1810*/  BSSY.RECONVERGENT B4, `(.L_x_90) ;  /* 0x0000036000047945 */ /* 0x000fe60003800200 */
[----:B------:R-:W-:Y:S02]  /*1820*/  IADD3 R38, PT, PT, -R36, R3, RZ ;  /* 0x0000000324267210 */ /* 0x000fe40007ffe1ff */
[----:B------:R-:W-:Y:S02]  /*1830*/  IADD3 R3, PT, PT, R39, -0x7f, RZ ;  /* 0xffffff8127037810 */ /* 0x000fe40007ffe0ff */
[----:B------:R-:W0:Y:S01]  /*1840*/  MUFU.RCP R35, R38 ;  /* 0x0000002600237308 */ /* 0x000e220000001000 */
[----:B------:R-:W-:Y:S01]  /*1850*/  FADD.FTZ R37, -R38, -RZ ;  /* 0x800000ff26257221 */ /* 0x000fe20000010100 */
[C---:B------:R-:W-:Y:S01]  /*1860*/  IADD3 R10, PT, PT, R3.reuse, 0x7f, -R10 ;  /* 0x0000007f030a7810 */ /* 0x040fe20007ffe80a */
[----:B------:R-:W-:-:S04]  /*1870*/  IMAD R0, R3, -0x800000, R0 ;  /* 0xff80000003007824 */ /* 0x000fc800078e0200 */
[----:B------:R-:W-:Y:S02]  /*1880*/  IMAD.IADD R10, R10, 0x1, R33 ;  /* 0x000000010a0a7824 */ /* 0x000fe400078e0221 */
[----:B0-----:R-:W-:-:S04]  /*1890*/  FFMA R36, R35, R37, 1 ;  /* 0x3f80000023247423 */ /* 0x001fc80000000025 */
[----:B------:R-:W-:-:S04]  /*18a0*/  FFMA R35, R35, R36, R35 ;  /* 0x0000002423237223 */ /* 0x000fc80000000023 */
[----:B------:R-:W-:-:S04]  /*18b0*/  FFMA R36, R0, R35, RZ ;  /* 0x0000002300247223 */ /* 0x000fc800000000ff */
        /* <DEDUP_REMOVED lines=17> */
[-CC-:B------:R-:W-:Y:S01]  /*19d0*/  FFMA.RZ R3, R35, R37.reuse, R36.reuse ;  /* 0x0000002523037223 */ /* 0x180fe2000000c024 */
[C---:B------:R-:W-:Y:S02]  /*19e0*/  IADD3 R33, PT, PT, R38.reuse, 0x20, RZ ;  /* 0x0000002026217810 */ /* 0x040fe40007ffe0ff */
[----:B------:R-:W-:Y:S02]  /*19f0*/  ISETP.NE.AND P4, PT, R38, RZ, PT ;  /* 0x000000ff2600720c */ /* 0x000fe40003f85270 */
[----:B------:R-:W-:Y:S01]  /*1a00*/  LOP3.LUT R10, R3, 0x7fffff, RZ, 0xc0, !PT ;  /* 0x007fffff030a7812 */ /* 0x000fe200078ec0ff */
[CCC-:B------:R-:W-:Y:S01]  /*1a10*/  FFMA.RP R3, R35.reuse, R37.reuse, R36.reuse ;  /* 0x0000002523037223 */ /* 0x1c0fe20000008024 */
[----:B------:R-:W-:Y:S01]  /*1a20*/  FFMA.RM R36, R35, R37, R36 ;  /* 0x0000002523247223 */ /* 0x000fe20000004024 */
[----:B------:R-:W-:Y:S01]  /*1a30*/  IMAD.MOV R35, RZ, RZ, -R38 ;  /* 0x000000ffff237224 */ /* 0x000fe200078e0a26 */
[----:B------:R-:W-:Y:S02]  /*1a40*/  LOP3.LUT R10, R10, 0x800000, RZ, 0xfc, !PT ;  /* 0x008000000a0a7812 */ /* 0x000fe400078efcff */
[----:B------:R-:W-:-:S02]  /*1a50*/  ISETP.NE.AND P1, PT, R38, RZ, PT ;  /* 0x000000ff2600720c */ /* 0x000fc40003f25270 */
[----:B------:R-:W-:Y:S02]  /*1a60*/  SHF.L.U32 R33, R10, R33, RZ ;  /* 0x000000210a217219 */ /* 0x000fe400000006ff */
[----:B------:R-:W-:Y:S02]  /*1a70*/  FSETP.NEU.FTZ.AND P0, PT, R3, R36, PT ;  /* 0x000000240300720b */ /* 0x000fe40003f1d000 */
[----:B------:R-:W-:Y:S02]  /*1a80*/  SEL R3, R35, RZ, P4 ;  /* 0x000000ff23037207 */ /* 0x000fe40002000000 */
[----:B------:R-:W-:Y:S02]  /*1a90*/  ISETP.NE.AND P1, PT, R33, RZ, P1 ;  /* 0x000000ff2100720c */ /* 0x000fe40000f25270 */
[----:B------:R-:W-:Y:S02]  /*1aa0*/  SHF.R.U32.HI R3, RZ, R3, R10 ;  /* 0x00000003ff037219 */ /* 0x000fe4000001160a */
[----:B------:R-:W-:-:S02]  /*1ab0*/  PLOP3.LUT P0, PT, P0, P1, PT, 0xf8, 0x8f ;  /* 0x00000000008f781c */ /* 0x000fc40000703f70 */
[----:B------:R-:W-:Y:S02]  /*1ac0*/  SHF.R.U32.HI R33, RZ, 0x1, R3 ;  /* 0x00000001ff217819 */ /* 0x000fe40000011603 */
[----:B------:R-:W-:-:S04]  /*1ad0*/  SEL R10, RZ, 0x1, !P0 ;  /* 0x00000001ff0a7807 */ /* 0x000fc80004000000 */
[----:B------:R-:W-:-:S04]  /*1ae0*/  LOP3.LUT R10, R10, 0x1, R33, 0xf8, !PT ;  /* 0x000000010a0a7812 */ /* 0x000fc800078ef821 */
[----:B------:R-:W-:-:S04]  /*1af0*/  LOP3.LUT R10, R10, R3, RZ, 0xc0, !PT ;  /* 0x000000030a0a7212 */ /* 0x000fc800078ec0ff */
[----:B------:R-:W-:-:S04]  /*1b00*/  IADD3 R33, PT, PT, R33, R10, RZ ;  /* 0x0000000a21217210 */ /* 0x000fc80007ffe0ff */
[----:B------:R-:W-:Y:S01]  /*1b10*/  LOP3.LUT R0, R33, R0, RZ, 0xfc, !PT ;  /* 0x0000000021007212 */ /* 0x000fe200078efcff */
[----:B------:R-:W-:Y:S06]  /*1b20*/  BRA `(.L_x_93) ;  /* 0x0000000000107947 */ /* 0x000fec0003800000 */
.L_x_92:
[----:B------:R-:W-:-:S04]  /*1b30*/  LOP3.LUT R0, R0, 0x80000000, RZ, 0xc0, !PT ;  /* 0x8000000000007812 */ /* 0x000fc800078ec0ff */
[----:B------:R-:W-:Y:S01]  /*1b40*/  LOP3.LUT R0, R0, 0x7f800000, RZ, 0xfc, !PT ;  /* 0x7f80000000007812 */ /* 0x000fe200078efcff */
[----:B------:R-:W-:Y:S06]  /*1b50*/  BRA `(.L_x_93) ;  /* 0x0000000000047947 */ /* 0x000fec0003800000 */
.L_x_91:
[----:B------:R-:W-:-:S07]  /*1b60*/  LEA R0, R10, R0, 0x17 ;  /* 0x000000000a007211 */ /* 0x000fce00078eb8ff */
.L_x_93:
[----:B------:R-:W-:Y:S05]  /*1b70*/  BSYNC.RECONVERGENT B4 ;  /* 0x0000000000047941 */ /* 0x000fea0003800200 */
.L_x_90:
[----:B------:R-:W-:Y:S05]  /*1b80*/  BRA `(.L_x_94) ;  /* 0x0000000000207947 */ /* 0x000fea0003800000 */
.L_x_89:
[----:B------:R-:W-:-:S04]  /*1b90*/  LOP3.LUT R0, R3, 0x80000000, R0, 0x48, !PT ;  /* 0x8000000003007812 */ /* 0x000fc800078e4800 */
[----:B------:R-:W-:Y:S01]  /*1ba0*/  LOP3.LUT R0, R0, 0x7f800000, RZ, 0xfc, !PT ;  /* 0x7f80000000007812 */ /* 0x000fe200078efcff */
[----:B------:R-:W-:Y:S06]  /*1bb0*/  BRA `(.L_x_94) ;  /* 0x0000000000147947 */ /* 0x000fec0003800000 */
.L_x_88:
[----:B------:R-:W-:Y:S01]  /*1bc0*/  LOP3.LUT R0, R3, 0x80000000, R0, 0x48, !PT ;  /* 0x8000000003007812 */ /* 0x000fe200078e4800 */
[----:B------:R-:W-:Y:S06]  /*1bd0*/  BRA `(.L_x_94) ;  /* 0x00000000000c7947 */ /* 0x000fec0003800000 */
.L_x_87:
[----:B------:R-:W0:Y:S01]  /*1be0*/  MUFU.RSQ R0, -QNAN ;  /* 0xffc0000000007908 */ /* 0x000e220000001400 */
[----:B------:R-:W-:Y:S05]  /*1bf0*/  BRA `(.L_x_94) ;  /* 0x0000000000047947 */ /* 0x000fea0003800000 */
.L_x_86:
[----:B------:R-:W-:-:S07]  /*1c00*/  FADD.FTZ R0, R0, R3 ;  /* 0x0000000300007221 */ /* 0x000fce0000010000 */
.L_x_94:
[----:B------:R-:W-:Y:S05]  /*1c10*/  BSYNC.RECONVERGENT B3 ;  /* 0x0000000000037941 */ /* 0x000fea0003800200 */
.L_x_84:
[----:B------:R-:W-:-:S04]  /*1c20*/  HFMA2 R3, -RZ, RZ, 0, 0 ;  /* 0x00000000ff037431 */ /* 0x000fc800000001ff */
[----:B0-----:R-:W-:Y:S05]  /*1c30*/  RET.REL.NODEC R2 `(_Z23computeColorGradsGlobalP6float3PfS0_S1_S1_PjS2_S2_S2_S2_j) ;  /* 0xffffffe002f07950 */ /* 0x001fea0003c3ffff */
.L_x_95:
        /* <DEDUP_REMOVED lines=12> */
.L_x_206:


//--------------------- .text._Z24calculateDensitiesSharedP6float3PfPjS2_S2_j --------------------------
	.section	.text._Z24calculateDensitiesSharedP6float3PfPjS2_S2_j,"ax",@progbits
	.align	128
        .global         _Z24calculateDensitiesSharedP6float3PfPjS2_S2_j
        .type           _Z24calculateDensitiesSharedP6float3PfPjS2_S2_j,@function
        .size           _Z24calculateDensitiesSharedP6float3PfPjS2_S2_j,(.L_x_207 - _Z24calculateDensitiesSharedP6float3PfPjS2_S2_j)
        .other          _Z24calculateDensitiesSharedP6float3PfPjS2_S2_j,@"STO_CUDA_ENTRY STV_DEFAULT"
_Z24calculateDensitiesSharedP6float3PfPjS2_S2_j:
.text._Z24calculateDensitiesSharedP6float3PfPjS2_S2_j:
[----:B------:R-:W-:Y:S01]  /*0000*/  LDC R1, c[0x0][0x37c] ;  /* 0x0000df00ff017b82 */ /* 0x000fe20000000800 */
[----:B------:R-:W0:Y:S07]  /*0010*/  S2R R19, SR_CTAID.X ;  /* 0x0000000000137919 */ /* 0x000e2e0000002500 */
[----:B------:R-:W0:Y:S01]  /*0020*/  LDC.64 R14, c[0x0][0x3a0] ;  /* 0x0000e800ff0e7b82 */ /* 0x000e220000000a00 */
[----:B------:R-:W1:Y:S01]  /*0030*/  LDCU.64 UR6, c[0x0][0x358] ;  /* 0x00006b00ff0677ac */ /* 0x000e620008000a00 */
[----:B0-----:R-:W-:-:S05]  /*0040*/  IMAD.WIDE.U32 R14, R19, 0x4, R14 ;  /* 0x00000004130e7825 */ /* 0x001fca00078e000e */
[----:B-1----:R-:W2:Y:S02]  /*0050*/  LDG.E R0, desc[UR6][R14.64] ;  /* 0x000000060e007981 */ /* 0x002ea4000c1e1900 */
[----:B--2---:R-:W-:-:S13]  /*0060*/  ISETP.NE.AND P0, PT, R0, RZ, PT ;  /* 0x000000ff0000720c */ /* 0x004fda0003f05270 */
[----:B------:R-:W-:Y:S05]  /*0070*/  @!P0 EXIT ;  /* 0x000000000000894d */ /* 0x000fea0003800000 */
[----:B------:R-:W0:Y:S01]  /*0080*/  S2R R2, SR_TID.X ;  /* 0x0000000000027919 */ /* 0x000e220000002100 */
[----:B------:R-:W-:Y:S01]  /*0090*/  BSSY.RECONVERGENT B0, `(.L_x_96) ;  /* 0x0000080000007945 */ /* 0x000fe20003800200 */
[----:B0-----:R-:W-:-:S13]  /*00a0*/  ISETP.NE.AND P0, PT, R2, RZ, PT ;  /* 0x000000ff0200720c */ /* 0x001fda0003f05270 */
[----:B------:R-:W-:Y:S05]  /*00b0*/  @P0 BRA `(.L_x_97) ;  /* 0x0000000400f40947 */ /* 0x000fea0003800000 */
[----:B------:R-:W0:Y:S01]  /*00c0*/  S2UR UR5, SR_CgaCtaId ;  /* 0x00000000000579c3 */ /* 0x000e220000008800 */
[----:B------:R-:W-:Y:S01]  /*00d0*/  UMOV UR4, 0x400 ;  /* 0x0000040000047882 */ /* 0x000fe20000000000 */
[----:B------:R-:W-:Y:S01]  /*00e0*/  SHF.R.U32.HI R13, RZ, 0x4, R19 ;  /* 0x00000004ff0d7819 */ /* 0x000fe20000011613 */
[----:B------:R-:W-:Y:S01]  /*00f0*/  HFMA2 R4, -RZ, RZ, 0, 0 ;  /* 0x00000000ff047431 */ /* 0x000fe200000001ff */
[----:B------:R-:W-:Y:S02]  /*0100*/  LOP3.LUT R18, R19, 0xf, RZ, 0xc0, !PT ;  /* 0x0000000f13127812 */ /* 0x000fe400078ec0ff */
[----:B------:R-:W-:Y:S02]  /*0110*/  MOV R17, RZ ;  /* 0x000000ff00117202 */ /* 0x000fe40000000f00 */
[----:B------:R-:W-:Y:S01]  /*0120*/  LOP3.LUT R13, R13, 0xf, RZ, 0xc0, !PT ;  /* 0x0000000f0d0d7812 */ /* 0x000fe200078ec0ff */
[----:B0-----:R-:W-:-:S09]  /*0130*/  ULEA UR4, UR5, UR4, 0x18 ;  /* 0x0000000405047291 */ /* 0x001fd2000f8ec0ff */
[----:B------:R-:W-:Y:S03]  /*0140*/  STS [UR4+0x3f48], RZ ;  /* 0x003f48ffff007988 */ /* 0x000fe60008000804 */
.L_x_102:
[----:B0-----:R-:W0:Y:S02]  /*0150*/  LDC.64 R6, c[0x4][0x48] ;  /* 0x01001200ff067b82 */ /* 0x001e240000000a00 */
[----:B0-----:R-:W-:-:S05]  /*0160*/  IMAD.WIDE.U32 R6, R17, 0xc, R6 ;  /* 0x0000000c11067825 */ /* 0x001fca00078e0006 */
[----:B-12---:R-:W2:Y:S04]  /*0170*/  LDG.E.CONSTANT R3, desc[UR6][R6.64] ;  /* 0x0000000606037981 */ /* 0x006ea8000c1e9900 */
[----:B------:R-:W3:Y:S04]  /*0180*/  LDG.E.CONSTANT R0, desc[UR6][R6.64+0x4] ;  /* 0x0000040606007981 */ /* 0x000ee8000c1e9900 */
[----:B------:R-:W4:Y:S01]  /*0190*/  LDG.E.CONSTANT R8, desc[UR6][R6.64+0x8] ;  /* 0x0000080606087981 */ /* 0x000f22000c1e9900 */
[----:B------:R-:W-:-:S04]  /*01a0*/  IADD3 R17, PT, PT, R17, 0x1, RZ ;  /* 0x0000000111117810 */ /* 0x000fc80007ffe0ff */
[----:B------:R-:W-:Y:S02]  /*01b0*/  ISETP.NE.AND P1, PT, R17, 0x1b, PT ;  /* 0x0000001b1100780c */ /* 0x000fe40003f25270 */
[----:B--2---:R-:W-:Y:S02]  /*01c0*/  IADD3 R3, PT, PT, R18, R3, RZ ;  /* 0x0000000312037210 */ /* 0x004fe40007ffe0ff */
[----:B---3--:R-:W-:Y:S02]  /*01d0*/  IADD3 R0, PT, PT, R13, R0, RZ ;  /* 0x000000000d007210 */ /* 0x008fe40007ffe0ff */
[----:B----4-:R-:W-:Y:S02]  /*01e0*/  LEA.HI R8, R19, R8, RZ, 0x18 ;  /* 0x0000000813087211 */ /* 0x010fe400078fc0ff */
[----:B------:R-:W-:Y:S02]  /*01f0*/  LEA R5, R0, R3, 0x4 ;  /* 0x0000000300057211 */ /* 0x000fe400078e20ff */
[----:B------:R-:W-:-:S02]  /*0200*/  VIMNMX3.U32 R0, R3, R0, R8, !PT ;  /* 0x000000000300720f */ /* 0x000fc40007800008 */
[----:B------:R-:W-:-:S04]  /*0210*/  LEA R5, R8, R5, 0x8 ;  /* 0x0000000508057211 */ /* 0x000fc800078e40ff */
[----:B------:R-:W-:-:S04]  /*0220*/  ISETP.NE.AND P0, PT, R5, 0x1000, PT ;  /* 0x000010000500780c */ /* 0x000fc80003f05270 */
[----:B------:R-:W-:-:S13]  /*0230*/  ISETP.GT.U32.OR P0, PT, R0, 0xf, !P0 ;  /* 0x0000000f0000780c */ /* 0x000fda0004704470 */
[----:B-----5:R-:W-:Y:S05]  /*0240*/  @P0 BRA `(.L_x_98) ;  /* 0x00000004008c0947 */ /* 0x020fea0003800000 */
[----:B------:R-:W0:Y:S08]  /*0250*/  LDC.64 R8, c[0x0][0x3a0] ;  /* 0x0000e800ff087b82 */ /* 0x000e300000000a00 */
[----:B------:R-:W1:Y:S01]  /*0260*/  LDC.64 R6, c[0x0][0x398] ;  /* 0x0000e600ff067b82 */ /* 0x000e620000000a00 */
[----:B0-----:R-:W-:-:S06]  /*0270*/  IMAD.WIDE.U32 R8, R5, 0x4, R8 ;  /* 0x0000000405087825 */ /* 0x001fcc00078e0008 */
[----:B------:R-:W2:Y:S01]  /*0280*/  LDG.E R8, desc[UR6][R8.64] ;  /* 0x0000000608087981 */ /* 0x000ea2000c1e1900 */
[----:B-1----:R-:W-:Y:S01]  /*0290*/  IMAD.WIDE.U32 R6, R5, 0x4, R6 ;  /* 0x0000000405067825 */ /* 0x002fe200078e0006 */
[----:B--2---:R-:W-:-:S13]  /*02a0*/  ISETP.NE.AND P0, PT, R8, RZ, PT ;  /* 0x000000ff0800720c */ /* 0x004fda0003f05270 */
[----:B------:R-:W-:Y:S05]  /*02b0*/  @!P0 BRA `(.L_x_98) ;  /* 0x0000000400708947 */ /* 0x000fea0003800000 */
[----:B------:R0:W5:Y:S01]  /*02c0*/  LDG.E R16, desc[UR6][R6.64] ;  /* 0x0000000606107981 */ /* 0x000162000c1e1900 */
[----:B------:R-:W1:Y:S01]  /*02d0*/  S2UR UR5, SR_CgaCtaId ;  /* 0x00000000000579c3 */ /* 0x000e620000008800 */
[C---:B------:R-:W-:Y:S01]  /*02e0*/  ISETP.GE.U32.AND P2, PT, R8.reuse, 0x4, PT ;  /* 0x000000040800780c */ /* 0x040fe20003f46070 */
[----:B------:R-:W-:Y:S01]  /*02f0*/  UMOV UR4, 0x400 ;  /* 0x0000040000047882 */ /* 0x000fe20000000000 */
[----:B------:R-:W-:Y:S01]  /*0300*/  LOP3.LUT R12, R8, 0x3, RZ, 0xc0, !PT ;  /* 0x00000003080c7812 */ /* 0x000fe200078ec0ff */
[----:B------:R-:W-:Y:S01]  /*0310*/  HFMA2 R3, -RZ, RZ, 0, 0 ;  /* 0x00000000ff037431 */ /* 0x000fe200000001ff */
[----:B------:R-:W-:Y:S02]  /*0320*/  MOV R0, R4 ;  /* 0x0000000400007202 */ /* 0x000fe40000000f00 */
[----:B------:R-:W-:Y:S01]  /*0330*/  ISETP.NE.AND P0, PT, R12, RZ, PT ;  /* 0x000000ff0c00720c */ /* 0x000fe20003f05270 */
[----:B-1----:R-:W-:-:S06]  /*0340*/  ULEA UR5, UR5, UR4, 0x18 ;  /* 0x0000000405057291 */ /* 0x002fcc000f8ec0ff */
[----:B0-----:R-:W-:Y:S06]  /*0350*/  @!P2 BRA `(.L_x_99) ;  /* 0x0000000000b0a947 */ /* 0x001fec0003800000 */
[----:B------:R-:W0:Y:S01]  /*0360*/  S2R R6, SR_CgaCtaId ;  /* 0x0000000000067919 */ /* 0x000e220000008800 */
[----:B------:R-:W-:Y:S01]  /*0370*/  MOV R21, 0x400 ;  /* 0x0000040000157802 */ /* 0x000fe20000000f00 */
[----:B------:R-:W-:Y:S01]  /*0380*/  UMOV UR4, URZ ;  /* 0x000000ff00047c82 */ /* 0x000fe20008000000 */
[----:B------:R-:W-:Y:S02]  /*0390*/  LOP3.LUT R3, R8, 0xfffffffc, RZ, 0xc0, !PT ;  /* 0xfffffffc08037812 */ /* 0x000fe400078ec0ff */
[----:B------:R-:W-:Y:S02]  /*03a0*/  MOV R0, R4 ;  /* 0x0000000400007202 */ /* 0x000fe40000000f00 */
[----:B0-----:R-:W-:-:S07]  /*03b0*/  LEA R21, R6, R21, 0x18 ;  /* 0x0000001506157211 */ /* 0x001fce00078ec0ff */
.L_x_100:
[----:B0-----:R-:W0:Y:S01]  /*03c0*/  LDC.64 R6, c[0x0][0x380] ;  /* 0x0000e000ff067b82 */ /* 0x001e220000000a00 */
[----:B-----5:R-:W-:-:S04]  /*03d0*/  IADD3 R5, PT, PT, R16, UR4, RZ ;  /* 0x0000000410057c10 */ /* 0x020fc8000fffe0ff */
[C---:B------:R-:W-:Y:S02]  /*03e0*/  IADD3 R9, PT, PT, R5.reuse, 0x1, RZ ;  /* 0x0000000105097810 */ /* 0x040fe40007ffe0ff */
[C---:B------:R-:W-:Y:S02]  /*03f0*/  IADD3 R25, PT, PT, R5.reuse, 0x2, RZ ;  /* 0x0000000205197810 */ /* 0x040fe40007ffe0ff */
[C---:B------:R-:W-:Y:S01]  /*0400*/  IADD3 R27, PT, PT, R5.reuse, 0x3, RZ ;  /* 0x00000003051b7810 */ /* 0x040fe20007ffe0ff */
[----:B0-----:R-:W-:-:S04]  /*0410*/  IMAD.WIDE.U32 R10, R5, 0xc, R6 ;  /* 0x0000000c050a7825 */ /* 0x001fc800078e0006 */
[--C-:B------:R-:W-:Y:S01]  /*0420*/  IMAD.WIDE.U32 R4, R9, 0xc, R6.reuse ;  /* 0x0000000c09047825 */ /* 0x100fe200078e0006 */
[----:B------:R-:W2:Y:S03]  /*0430*/  LDG.E R20, desc[UR6][R10.64] ;  /* 0x000000060a147981 */ /* 0x000ea6000c1e1900 */
[--C-:B------:R-:W-:Y:S01]  /*0440*/  IMAD.WIDE.U32 R8, R25, 0xc, R6.reuse ;  /* 0x0000000c19087825 */ /* 0x100fe200078e0006 */
[----:B------:R-:W3:Y:S03]  /*0450*/  LDG.E R22, desc[UR6][R10.64+0x4] ;  /* 0x000004060a167981 */ /* 0x000ee6000c1e1900 */
[----:B------:R-:W-:Y:S01]  /*0460*/  IMAD.WIDE.U32 R6, R27, 0xc, R6 ;  /* 0x0000000c1b067825 */ /* 0x000fe200078e0006 */
[----:B------:R0:W4:Y:S04]  /*0470*/  LDG.E R23, desc[UR6][R10.64+0x8] ;  /* 0x000008060a177981 */ /* 0x000128000c1e1900 */
[----:B------:R-:W4:Y:S04]  /*0480*/  LDG.E R25, desc[UR6][R4.64] ;  /* 0x0000000604197981 */ /* 0x000f28000c1e1900 */
[----:B------:R-:W4:Y:S04]  /*0490*/  LDG.E R24, desc[UR6][R4.64+0x4] ;  /* 0x0000040604187981 */ /* 0x000f28000c1e1900 */
[----:B------:R-:W4:Y:S04]  /*04a0*/  LDG.E R26, desc[UR6][R4.64+0x8] ;  /* 0x00000806041a7981 */ /* 0x000f28000c1e1900 */
[----:B------:R-:W4:Y:S04]  /*04b0*/  LDG.E R10, desc[UR6][R6.64] ;  /* 0x00000006060a7981 */ /* 0x000f28000c1e1900 */
[----:B------:R-:W4:Y:S04]  /*04c0*/  LDG.E R28, desc[UR6][R8.64] ;  /* 0x00000006081c7981 */ /* 0x000f28000c1e1900 */
[----:B------:R-:W4:Y:S04]  /*04d0*/  LDG.E R4, desc[UR6][R6.64+0x4] ;  /* 0x0000040606047981 */ /* 0x000f28000c1e1900 */
[----:B------:R-:W4:Y:S04]  /*04e0*/  LDG.E R27, desc[UR6][R8.64+0x4] ;  /* 0x00000406081b7981 */ /* 0x000f28000c1e1900 */
[----:B------:R-:W4:Y:S04]  /*04f0*/  LDG.E R29, desc[UR6][R8.64+0x8] ;  /* 0x00000806081d7981 */ /* 0x000f28000c1e1900 */
[----:B------:R-:W4:Y:S01]  /*0500*/  LDG.E R6, desc[UR6][R6.64+0x8] ;  /* 0x0000080606067981 */ /* 0x000f22000c1e1900 */
[----:B0-----:R-:W-:Y:S01]  /*0510*/  IMAD R11, R0, 0xc, R21 ;  /* 0x0000000c000b7824 */ /* 0x001fe200078e0215 */
[----:B------:R-:W-:-:S06]  /*0520*/  UIADD3 UR4, UPT, UPT, UR4, 0x4, URZ ;  /* 0x0000000404047890 */ /* 0x000fcc000fffe0ff */
[----:B------:R-:W-:Y:S02]  /*0530*/  ISETP.NE.AND P2, PT, R3, UR4, PT ;  /* 0x0000000403007c0c */ /* 0x000fe4000bf45270 */
[----:B------:R-:W-:Y:S01]  /*0540*/  IADD3 R0, PT, PT, R0, 0x4, RZ ;  /* 0x0000000400007810 */ /* 0x000fe20007ffe0ff */
[----:B--2---:R0:W-:Y:S04]  /*0550*/  STS [R11], R20 ;  /* 0x000000140b007388 */ /* 0x0041e80000000800 */
[----:B---3--:R0:W-:Y:S04]  /*0560*/  STS [R11+0x4], R22 ;  /* 0x000004160b007388 */ /* 0x0081e80000000800 */
[----:B----4-:R0:W-:Y:S04]  /*0570*/  STS [R11+0x8], R23 ;  /* 0x000008170b007388 */ /* 0x0101e80000000800 */
[----:B------:R0:W-:Y:S04]  /*0580*/  STS [R11+0xc], R25 ;  /* 0x00000c190b007388 */ /* 0x0001e80000000800 */
[----:B------:R0:W-:Y:S04]  /*0590*/  STS [R11+0x10], R24 ;  /* 0x000010180b007388 */ /* 0x0001e80000000800 */
[----:B------:R0:W-:Y:S04]  /*05a0*/  STS [R11+0x14], R26 ;  /* 0x0000141a0b007388 */ /* 0x0001e80000000800 */
[----:B------:R0:W-:Y:S04]  /*05b0*/  STS [R11+0x24], R10 ;  /* 0x0000240a0b007388 */ /* 0x0001e80000000800 */
[----:B------:R0:W-:Y:S04]  /*05c0*/  STS [R11+0x18], R28 ;  /* 0x0000181c0b007388 */ /* 0x0001e80000000800 */
[----:B------:R0:W-:Y:S04]  /*05d0*/  STS [R11+0x28], R4 ;  /* 0x000028040b007388 */ /* 0x0001e80000000800 */
[----:B------:R0:W-:Y:S04]  /*05e0*/  STS [R11+0x1c], R27 ;  /* 0x00001c1b0b007388 */ /* 0x0001e80000000800 */
[----:B------:R0:W-:Y:S04]  /*05f0*/  STS [R11+0x20], R29 ;  /* 0x0000201d0b007388 */ /* 0x0001e80000000800 */
[----:B------:R0:W-:Y:S01]  /*0600*/  STS [R11+0x2c], R6 ;  /* 0x00002c060b007388 */ /* 0x0001e20000000800 */
[----:B------:R-:W-:Y:S05]  /*0610*/  @P2 BRA `(.L_x_100) ;  /* 0xfffffffc00682947 */ /* 0x000fea000383ffff */
.L_x_99:
[----:B0-----:R-:W-:Y:S01]  /*0620*/  MOV R4, R0 ;  /* 0x0000000000047202 */ /* 0x001fe20000000f00 */
[----:B------:R-:W-:Y:S06]  /*0630*/  @!P0 BRA `(.L_x_101) ;  /* 0x00000000008c8947 */ /* 0x000fec0003800000 */
[----:B------:R-:W0:Y:S01]  /*0640*/  LDC.64 R6, c[0x0][0x380] ;  /* 0x0000e000ff067b82 */ /* 0x000e220000000a00 */
[----:B-----5:R-:W-:-:S05]  /*0650*/  IADD3 R11, PT, PT, R16, R3, RZ ;  /* 0x00000003100b7210 */ /* 0x020fca0007ffe0ff */
[----:B0-----:R-:W-:-:S05]  /*0660*/  IMAD.WIDE.U32 R8, R11, 0xc, R6 ;  /* 0x0000000c0b087825 */ /* 0x001fca00078e0006 */
[----:B------:R-:W2:Y:S04]  /*0670*/  LDG.E R3, desc[UR6][R8.64] ;  /* 0x0000000608037981 */ /* 0x000ea8000c1e1900 */
[----:B------:R-:W3:Y:S04]  /*0680*/  LDG.E R5, desc[UR6][R8.64+0x4] ;  /* 0x0000040608057981 */ /* 0x000ee8000c1e1900 */
[----:B------:R-:W4:Y:S01]  /*0690*/  LDG.E R10, desc[UR6][R8.64+0x8] ;  /* 0x00000806080a7981 */ /* 0x000f22000c1e1900 */
[----:B------:R-:W-:Y:S02]  /*06a0*/  MOV R4, 0x400 ;  /* 0x0000040000047802 */ /* 0x000fe40000000f00 */
[----:B------:R-:W-:Y:S01]  /*06b0*/  ISETP.NE.AND P0, PT, R12, 0x1, PT ;  /* 0x000000010c00780c */ /* 0x000fe20003f05270 */
[----:B------:R-:W0:Y:S02]  /*06c0*/  S2R R21, SR_CgaCtaId ;  /* 0x0000000000157919 */ /* 0x000e240000008800 */
[----:B0-----:R-:W-:-:S02]  /*06d0*/  LEA R21, R21, R4, 0x18 ;  /* 0x0000000415157211 */ /* 0x001fc400078ec0ff */
[----:B------:R-:W-:-:S03]  /*06e0*/  IADD3 R4, PT, PT, R0, 0x1, RZ ;  /* 0x0000000100047810 */ /* 0x000fc60007ffe0ff */
[----:B------:R-:W-:-:S05]  /*06f0*/  IMAD R20, R0, 0xc, R21 ;  /* 0x0000000c00147824 */ /* 0x000fca00078e0215 */
[----:B--2---:R0:W-:Y:S04]  /*0700*/  STS [R20], R3 ;  /* 0x0000000314007388 */ /* 0x0041e80000000800 */
[----:B---3--:R0:W-:Y:S04]  /*0710*/  STS [R20+0x4], R5 ;  /* 0x0000040514007388 */ /* 0x0081e80000000800 */
[----:B----4-:R0:W-:Y:S01]  /*0720*/  STS [R20+0x8], R10 ;  /* 0x0000080a14007388 */ /* 0x0101e20000000800 */
[----:B------:R-:W-:Y:S05]  /*0730*/  @!P0 BRA `(.L_x_101) ;  /* 0x00000000004c8947 */ /* 0x000fea0003800000 */
[----:B------:R-:W-:Y:S02]  /*0740*/  ISETP.NE.AND P0, PT, R12, 0x2, PT ;  /* 0x000000020c00780c */ /* 0x000fe40003f05270 */
[----:B0-----:R-:W-:-:S11]  /*0750*/  IADD3 R3, PT, PT, R11, 0x1, RZ ;  /* 0x000000010b037810 */ /* 0x001fd60007ffe0ff */
[----:B------:R-:W-:-:S05]  /*0760*/  @P0 IADD3 R9, PT, PT, R11, 0x2, RZ ;  /* 0x000000020b090810 */ /* 0x000fca0007ffe0ff */
[----:B------:R-:W-:-:S04]  /*0770*/  @P0 IMAD.WIDE.U32 R8, R9, 0xc, R6 ;  /* 0x0000000c09080825 */ /* 0x000fc800078e0006 */
[----:B------:R-:W-:Y:S01]  /*0780*/  IMAD.WIDE.U32 R6, R3, 0xc, R6 ;  /* 0x0000000c03067825 */ /* 0x000fe200078e0006 */
[----:B------:R-:W2:Y:S04]  /*0790*/  @P0 LDG.E R11, desc[UR6][R8.64] ;  /* 0x00000006080b0981 */ /* 0x000ea8000c1e1900 */
[----:B------:R-:W3:Y:S04]  /*07a0*/  @P0 LDG.E R12, desc[UR6][R8.64+0x4] ;  /* 0x00000406080c0981 */ /* 0x000ee8000c1e1900 */
[----:B------:R-:W4:Y:S04]  /*07b0*/  @P0 LDG.E R16, desc[UR6][R8.64+0x8] ;  /* 0x0000080608100981 */ /* 0x000f28000c1e1900 */
[----:B------:R-:W5:Y:S04]  /*07c0*/  LDG.E R3, desc[UR6][R6.64] ;  /* 0x0000000606037981 */ /* 0x000f68000c1e1900 */
[----:B------:R-:W5:Y:S04]  /*07d0*/  LDG.E R5, desc[UR6][R6.64+0x4] ;  /* 0x0000040606057981 */ /* 0x000f68000c1e1900 */
[----:B------:R-:W5:Y:S01]  /*07e0*/  LDG.E R10, desc[UR6][R6.64+0x8] ;  /* 0x00000806060a7981 */ /* 0x000f62000c1e1900 */
[----:B------:R-:W-:-:S02]  /*07f0*/  IADD3 R4, PT, PT, R0, 0x2, RZ ;  /* 0x0000000200047810 */ /* 0x000fc40007ffe0ff */
[----:B------:R-:W-:Y:S01]  /*0800*/  @P0 IADD3 R4, PT, PT, R0, 0x3, RZ ;  /* 0x0000000300040810 */ /* 0x000fe20007ffe0ff */
[----:B--2---:R1:W-:Y:S04]  /*0810*/  @P0 STS [R20+0x18], R11 ;  /* 0x0000180b14000388 */ /* 0x0043e80000000800 */
[----:B---3--:R1:W-:Y:S04]  /*0820*/  @P0 STS [R20+0x1c], R12 ;  /* 0x00001c0c14000388 */ /* 0x0083e80000000800 */
[----:B----4-:R1:W-:Y:S04]  /*0830*/  @P0 STS [R20+0x20], R16 ;  /* 0x0000201014000388 */ /* 0x0103e80000000800 */
[----:B-----5:R1:W-:Y:S04]  /*0840*/  STS [R20+0xc], R3 ;  /* 0x00000c0314007388 */ /* 0x0203e80000000800 */
[----:B------:R1:W-:Y:S04]  /*0850*/  STS [R20+0x10], R5 ;  /* 0x0000100514007388 */ /* 0x0003e80000000800 */
[----:B------:R1:W-:Y:S02]  /*0860*/  STS [R20+0x14], R10 ;  /* 0x0000140a14007388 */ /* 0x0003e40000000800 */
.L_x_101:
[----:B------:R2:W-:Y:S02]  /*0870*/  STS [UR5+0x3f48], R4 ;  /* 0x003f4804ff007988 */ /* 0x0005e40008000805 */
.L_x_98:
[----:B------:R-:W-:Y:S05]  /*0880*/  @P1 BRA `(.L_x_102) ;  /* 0xfffffff800301947 */ /* 0x000fea000383ffff */
.L_x_97:
[----:B------:R-:W-:Y:S05]  /*0890*/  BSYNC.RECONVERGENT B0 ;  /* 0x0000000000007941 */ /* 0x000fea0003800200 */
.L_x_96:
[----:B------:R-:W-:Y:S06]  /*08a0*/  BAR.SYNC.DEFER_BLOCKING 0x0 ;  /* 0x0000000000007b1d */ /* 0x000fec0000010000 */
[----:B01----:R-:W3:Y:S01]  /*08b0*/  LDG.E R3, desc[UR6][R14.64] ;  /* 0x000000060e037981 */ /* 0x003ee2000c1e1900 */
[----:B------:R-:W0:Y:S01]  /*08c0*/  LDCU UR8, c[0x0][0x360] ;  /* 0x00006c00ff0877ac */ /* 0x000e220008000800 */
[----:B---3--:R-:W-:-:S13]  /*08d0*/  ISETP.GE.U32.AND P0, PT, R2, R3, PT ;  /* 0x000000030200720c */ /* 0x008fda0003f06070 */
[----:B0-----:R-:W-:Y:S05]  /*08e0*/  @P0 EXIT ;  /* 0x000000000000094d */ /* 0x001fea0003800000 */
[----:B------:R-:W0:Y:S01]  /*08f0*/  S2UR UR5, SR_CgaCtaId ;  /* 0x00000000000579c3 */ /* 0x000e220000008800 */
[----:B------:R-:W-:-:S07]  /*0900*/  UMOV UR4, 0x400 ;  /* 0x0000040000047882 */ /* 0x000fce0000000000 */
[----:B-----5:R-:W1:Y:S08]  /*0910*/  LDC.64 R16, c[0x0][0x398] ;  /* 0x0000e600ff107b82 */ /* 0x020e700000000a00 */
[----:B------:R-:W3:Y:S01]  /*0920*/  LDC.64 R6, c[0x0][0x388] ;  /* 0x0000e200ff067b82 */ /* 0x000ee20000000a00 */
[----:B0-----:R-:W-:Y:S01]  /*0930*/  ULEA UR4, UR5, UR4, 0x18 ;  /* 0x0000000405047291 */ /* 0x001fe2000f8ec0ff */
[----:B-1----:R-:W-:-:S08]  /*0940*/  IMAD.WIDE.U32 R16, R19, 0x4, R16 ;  /* 0x0000000413107825 */ /* 0x002fd000078e0010 */
[----:B------:R-:W0:Y:S02]  /*0950*/  LDS R3, [UR4+0x3f48] ;  /* 0x003f4804ff037984 */ /* 0x000e240008000800 */
[----:B0-----:R-:W-:-:S13]  /*0960*/  ISETP.GT.AND P0, PT, R3, RZ, PT ;  /* 0x000000ff0300720c */ /* 0x001fda0003f04270 */
[----:B---3--:R-:W-:Y:S05]  /*0970*/  @P0 BRA `(.L_x_103) ;  /* 0x0000000000240947 */ /* 0x008fea0003800000 */
.L_x_104:
[----:B------:R-:W3:Y:S02]  /*0980*/  LDG.E R3, desc[UR6][R16.64] ;  /* 0x0000000610037981 */ /* 0x000ee4000c1e1900 */
[----:B---3--:R-:W-:-:S05]  /*0990*/  IADD3 R3, PT, PT, R3, R2, RZ ;  /* 0x0000000203037210 */ /* 0x008fca0007ffe0ff */
[----:B--2---:R-:W-:-:S05]  /*09a0*/  IMAD.WIDE.U32 R4, R3, 0x4, R6 ;  /* 0x0000000403047825 */ /* 0x004fca00078e0006 */
[----:B------:R0:W-:Y:S04]  /*09b0*/  STG.E desc[UR6][R4.64], RZ ;  /* 0x000000ff04007986 */ /* 0x0001e8000c101906 */
[----:B------:R-:W2:Y:S01]  /*09c0*/  LDG.E R3, desc[UR6][R14.64] ;  /* 0x000000060e037981 */ /* 0x000ea2000c1e1900 */
[----:B------:R-:W-:-:S04]  /*09d0*/  IADD3 R2, PT, PT, R2, UR8, RZ ;  /* 0x0000000802027c10 */ /* 0x000fc8000fffe0ff */
[----:B--2---:R-:W-:-:S13]  /*09e0*/  ISETP.GE.U32.AND P0, PT, R2, R3, PT ;  /* 0x000000030200720c */ /* 0x004fda0003f06070 */
[----:B0-----:R-:W-:Y:S05]  /*09f0*/  @!P0 BRA `(.L_x_104) ;  /* 0xfffffffc00e08947 */ /* 0x001fea000383ffff */
[----:B------:R-:W-:Y:S05]  /*0a00*/  EXIT ;  /* 0x000000000000794d */ /* 0x000fea0003800000 */
.L_x_103:
[C---:B--2---:R-:W-:Y:S02]  /*0a10*/  LOP3.LUT R4, R3.reuse, 0x7ffffffc, RZ, 0xc0, !PT ;  /* 0x7ffffffc03047812 */ /* 0x044fe400078ec0ff */
[----:B------:R-:W-:Y:S02]  /*0a20*/  LOP3.LUT R5, R3, 0x3, RZ, 0xc0, !PT ;  /* 0x0000000303057812 */ /* 0x000fe400078ec0ff */
[----:B------:R-:W-:-:S07]  /*0a30*/  IADD3 R6, PT, PT, -R4, RZ, RZ ;  /* 0x000000ff04067210 */ /* 0x000fce0007ffe1ff */
.L_x_130:
[----:B0-----:R0:W5:Y:S01]  /*0a40*/  LDG.E R7, desc[UR6][R16.64] ;  /* 0x0000000610077981 */ /* 0x001162000c1e1900 */
[----:B------:R-:W-:Y:S01]  /*0a50*/  MOV R9, 0x400 ;  /* 0x0000040000097802 */ /* 0x000fe20000000f00 */
[----:B------:R-:W-:Y:S01]  /*0a60*/  HFMA2 R20, -RZ, RZ, 0, 0 ;  /* 0x00000000ff147431 */ /* 0x000fe200000001ff */
[----:B------:R-:W-:Y:S01]  /*0a70*/  ISETP.GE.U32.AND P0, PT, R3, 0x4, PT ;  /* 0x000000040300780c */ /* 0x000fe20003f06070 */
[----:B-1----:R-:W1:Y:S01]  /*0a80*/  S2R R0, SR_CgaCtaId ;  /* 0x0000000000007919 */ /* 0x002e620000008800 */
[----:B------:R-:W-:Y:S02]  /*0a90*/  MOV R18, RZ ;  /* 0x000000ff00127202 */ /* 0x000fe40000000f00 */
[----:B-1----:R-:W-:-:S05]  /*0aa0*/  LEA R9, R0, R9, 0x18 ;  /* 0x0000000900097211 */ /* 0x002fca00078ec0ff */
[----:B------:R-:W-:-:S05]  /*0ab0*/  IMAD R0, R2, 0xc, R9 ;  /* 0x0000000c02007824 */ /* 0x000fca00078e0209 */
[----:B------:R0:W1:Y:S04]  /*0ac0*/  LDS R11, [R0] ;  /* 0x00000000000b7984 */ /* 0x0000680000000800 */
[----:B------:R0:W2:Y:S04]  /*0ad0*/  LDS R8, [R0+0x4] ;  /* 0x0000040000087984 */ /* 0x0000a80000000800 */
[----:B---3--:R0:W3:Y:S01]  /*0ae0*/  LDS R10, [R0+0x8] ;  /* 0x00000800000a7984 */ /* 0x0080e20000000800 */
[----:B------:R-:W-:Y:S05]  /*0af0*/  @!P0 BRA `(.L_x_105) ;  /* 0x0000000800308947 */ /* 0x000fea0003800000 */
[----:B------:R-:W-:Y:S02]  /*0b00*/  IADD3 R12, PT, PT, R9, 0x18, RZ ;  /* 0x00000018090c7810 */ /* 0x000fe40007ffe0ff */
[----:B------:R-:W-:Y:S02]  /*0b10*/  MOV R20, RZ ;  /* 0x000000ff00147202 */ /* 0x000fe40000000f00 */
[----:B------:R-:W-:-:S07]  /*0b20*/  MOV R13, R6 ;  /* 0x00000006000d7202 */ /* 0x000fce0000000f00 */
.L_x_118:
[----:B------:R-:W2:Y:S01]  /*0b30*/  LDS.64 R18, [R12+-0x18] ;  /* 0xffffe8000c127984 */ /* 0x000ea20000000a00 */
[----:B------:R-:W-:Y:S01]  /*0b40*/  IADD3 R13, PT, PT, R13, 0x4, RZ ;  /* 0x000000040d0d7810 */ /* 0x000fe20007ffe0ff */
[----:B------:R-:W-:Y:S02]  /*0b50*/  BSSY.RECONVERGENT B0, `(.L_x_106) ;  /* 0x0000014000007945 */ /* 0x000fe40003800200 */
[----:B------:R-:W3:Y:S01]  /*0b60*/  LDS R21, [R12+-0x10] ;  /* 0xfffff0000c157984 */ /* 0x000ee20000000800 */
[----:B------:R-:W-:Y:S01]  /*0b70*/  ISETP.NE.AND P0, PT, R13, RZ, PT ;  /* 0x000000ff0d00720c */ /* 0x000fe20003f05270 */
[----:B--2---:R-:W-:Y:S01]  /*0b80*/  FADD R19, -R8, R19 ;  /* 0x0000001308137221 */ /* 0x004fe20000000100 */
[----:B-1----:R-:W-:-:S03]  /*0b90*/  FADD R18, -R11, R18 ;  /* 0x000000120b127221 */ /* 0x002fc60000000100 */
[----:B------:R-:W-:Y:S01]  /*0ba0*/  FMUL R19, R19, R19 ;  /* 0x0000001313137220 */ /* 0x000fe20000400000 */
[----:B---3--:R-:W-:-:S03]  /*0bb0*/  FADD R21, -R10, R21 ;  /* 0x000000150a157221 */ /* 0x008fc60000000100 */
[----:B0-----:R-:W-:-:S04]  /*0bc0*/  FFMA R0, R18, R18, R19 ;  /* 0x0000001212007223 */ /* 0x001fc80000000013 */
[----:B------:R-:W-:-:S04]  /*0bd0*/  FFMA R0, R21, R21, R0 ;  /* 0x0000001515007223 */ /* 0x000fc80000000000 */
[----:B------:R0:W1:Y:S01]  /*0be0*/  MUFU.RSQ R19, R0 ;  /* 0x0000000000137308 */ /* 0x0000620000001400 */
[----:B------:R-:W-:-:S04]  /*0bf0*/  IADD3 R18, PT, PT, R0, -0xd000000, RZ ;  /* 0xf300000000127810 */ /* 0x000fc80007ffe0ff */
[----:B------:R-:W-:-:S13]  /*0c00*/  ISETP.GT.U32.AND P1, PT, R18, 0x727fffff, PT ;  /* 0x727fffff1200780c */ /* 0x000fda0003f24070 */
[----:B01----:R-:W-:Y:S05]  /*0c10*/  @!P1 BRA `(.L_x_107) ;  /* 0x00000000000c9947 */ /* 0x003fea0003800000 */
[----:B------:R-:W-:-:S07]  /*0c20*/  MOV R22, 0xc40 ;  /* 0x00000c4000167802 */ /* 0x000fce0000000f00 */
[----:B-----5:R-:W-:Y:S05]  /*0c30*/  CALL.REL.NOINC `($__internal_4_$__cuda_sm20_sqrt_rn_f32_slowpath) ;  /* 0x0000000c00b47944 */ /* 0x020fea0003c00000 */
[----:B------:R-:W-:Y:S05]  /*0c40*/  BRA `(.L_x_108) ;  /* 0x0000000000107947 */ /* 0x000fea0003800000 */
.L_x_107:
[----:B------:R-:W-:Y:S01]  /*0c50*/  FMUL.FTZ R23, R0, R19 ;  /* 0x0000001300177220 */ /* 0x000fe20000410000 */
[----:B------:R-:W-:-:S03]  /*0c60*/  FMUL.FTZ R19, R19, 0.5 ;  /* 0x3f00000013137820 */ /* 0x000fc60000410000 */
[----:B------:R-:W-:-:S04]  /*0c70*/  FFMA R18, -R23, R23, R0 ;  /* 0x0000001717127223 */ /* 0x000fc80000000100 */
[----:B------:R-:W-:-:S07]  /*0c80*/  FFMA R23, R18, R19, R23 ;  /* 0x0000001312177223 */ /* 0x000fce0000000017 */
.L_x_108:
[----:B------:R-:W-:Y:S05]  /*0c90*/  BSYNC.RECONVERGENT B0 ;  /* 0x0000000000007941 */ /* 0x000fea0003800200 */
.L_x_106:
[----:B------:R-:W0:Y:S01]  /*0ca0*/  LDS.64 R18, [R12+-0x8] ;  /* 0xfffff8000c127984 */ /* 0x000e220000000a00 */
[----:B------:R-:W-:Y:S01]  /*0cb0*/  FSETP.GT.AND P1, PT, R23, 1.7999999523162841797, PT ;  /* 0x3fe666661700780b */ /* 0x000fe20003f24000 */
[----:B------:R-:W-:Y:S02]  /*0cc0*/  BSSY.RECONVERGENT B0, `(.L_x_109) ;  /* 0x000001e000007945 */ /* 0x000fe40003800200 */
[----:B------:R-:W1:Y:S10]  /*0cd0*/  LDS R26, [R12+-0xc] ;  /* 0xfffff4000c1a7984 */ /* 0x000e740000000800 */
[----:B------:R-:W-:Y:S01]  /*0ce0*/  @!P1 FADD R0, -R0, 3.2399997711181640625 ;  /* 0x404f5c2800009421 */ /* 0x000fe20000000100 */
[----:B------:R-:W-:-:S02]  /*0cf0*/  @!P1 MOV R22, 0x1112932 ;  /* 0x0111293200169802 */ /* 0x000fc40000000f00 */
[----:B------:R-:W-:Y:S01]  /*0d00*/  @!P1 MOV R23, 0x3f802cef ;  /* 0x3f802cef00179802 */ /* 0x000fe20000000f00 */
[----:B------:R-:W-:-:S04]  /*0d10*/  @!P1 FMUL R21, R0, R0 ;  /* 0x0000000000159220 */ /* 0x000fc80000400000 */
[----:B------:R-:W-:-:S04]  /*0d20*/  @!P1 FMUL R21, R0, R21 ;  /* 0x0000001500159220 */ /* 0x000fc80000400000 */
[----:B------:R-:W2:Y:S01]  /*0d30*/  @!P1 F2F.F64.F32 R24, R21 ;  /* 0x0000001500189310 */ /* 0x000ea20000201800 */
[----:B0-----:R-:W-:Y:S01]  /*0d40*/  FADD R18, -R8, R18 ;  /* 0x0000001208127221 */ /* 0x001fe20000000100 */
[----:B--2---:R-:W-:Y:S01]  /*0d50*/  @!P1 DMUL R22, R24, R22 ;  /* 0x0000001618169228 */ /* 0x004fe20000000000 */
[----:B------:R-:W-:Y:S01]  /*0d60*/  FADD R19, -R10, R19 ;  /* 0x000000130a137221 */ /* 0x000fe20000000100 */
[----:B-1----:R-:W-:Y:S01]  /*0d70*/  FADD R26, -R11, R26 ;  /* 0x0000001a0b1a7221 */ /* 0x002fe20000000100 */
[----:B------:R-:W-:-:S04]  /*0d80*/  FMUL R25, R18, R18 ;  /* 0x0000001212197220 */ /* 0x000fc80000400000 */
[----:B------:R-:W-:-:S03]  /*0d90*/  FFMA R0, R26, R26, R25 ;  /* 0x0000001a1a007223 */ /* 0x000fc60000000019 */
[----:B------:R-:W0:Y:S01]  /*0da0*/  @!P1 F2F.F32.F64 R22, R22 ;  /* 0x0000001600169310 */ /* 0x000e220000301000 */
[----:B------:R-:W-:Y:S01]  /*0db0*/  FFMA R0, R19, R19, R0 ;  /* 0x0000001313007223 */ /* 0x000fe20000000000 */
[----:B------:R-:W-:-:S04]  /*0dc0*/  MOV R19, RZ ;  /* 0x000000ff00137202 */ /* 0x000fc80000000f00 */
[----:B------:R-:W-:Y:S02]  /*0dd0*/  IADD3 R18, PT, PT, R0, -0xd000000, RZ ;  /* 0xf300000000127810 */ /* 0x000fe40007ffe0ff */
[----:B------:R1:W2:Y:S02]  /*0de0*/  MUFU.RSQ R21, R0 ;  /* 0x0000000000157308 */ /* 0x0002a40000001400 */
[----:B------:R-:W-:Y:S01]  /*0df0*/  ISETP.GT.U32.AND P2, PT, R18, 0x727fffff, PT ;  /* 0x727fffff1200780c */ /* 0x000fe20003f44070 */
[----:B0-----:R-:W-:-:S04]  /*0e00*/  @!P1 FMUL R19, R22, 0.125 ;  /* 0x3e00000016139820 */ /* 0x001fc80000400000 */
[----:B------:R-:W-:-:S08]  /*0e10*/  FADD R20, R19, R20 ;  /* 0x0000001413147221 */ /* 0x000fd00000000000 */
[----:B-1----:R-:W-:Y:S05]  /*0e20*/  @!P2 BRA `(.L_x_110) ;  /* 0x00000000000ca947 */ /* 0x002fea0003800000 */
[----:B------:R-:W-:-:S07]  /*0e30*/  MOV R22, 0xe50 ;  /* 0x00000e5000167802 */ /* 0x000fce0000000f00 */
[----:B--2--5:R-:W-:Y:S05]  /*0e40*/  CALL.REL.NOINC `($__internal_4_$__cuda_sm20_sqrt_rn_f32_slowpath) ;  /* 0x0000000c00307944 */ /* 0x024fea0003c00000 */
[----:B------:R-:W-:Y:S05]  /*0e50*/  BRA `(.L_x_111) ;  /* 0x0000000000107947 */ /* 0x000fea0003800000 */
.L_x_110:
[----:B--2---:R-:W-:Y:S01]  /*0e60*/  FMUL.FTZ R23, R0, R21 ;  /* 0x0000001500177220 */ /* 0x004fe20000410000 */
[----:B------:R-:W-:-:S03]  /*0e70*/  FMUL.FTZ R19, R21, 0.5 ;  /* 0x3f00000015137820 */ /* 0x000fc60000410000 */
[----:B------:R-:W-:-:S04]  /*0e80*/  FFMA R18, -R23, R23, R0 ;  /* 0x0000001717127223 */ /* 0x000fc80000000100 */
[----:B------:R-:W-:-:S07]  /*0e90*/  FFMA R23, R18, R19, R23 ;  /* 0x0000001312177223 */ /* 0x000fce0000000017 */
.L_x_111:
[----:B------:R-:W-:Y:S05]  /*0ea0*/  BSYNC.RECONVERGENT B0 ;  /* 0x0000000000007941 */ /* 0x000fea0003800200 */
.L_x_109:
[----:B------:R-:W0:Y:S01]  /*0eb0*/  LDS.64 R18, [R12] ;  /* 0x000000000c127984 */ /* 0x000e220000000a00 */
[----:B------:R-:W-:Y:S01]  /*0ec0*/  FSETP.GT.AND P1, PT, R23, 1.7999999523162841797, PT ;  /* 0x3fe666661700780b */ /* 0x000fe20003f24000 */
[----:B------:R-:W-:Y:S02]  /*0ed0*/  BSSY.RECONVERGENT B0, `(.L_x_112) ;  /* 0x000001e000007945 */ /* 0x000fe40003800200 */
[----:B------:R-:W1:Y:S10]  /*0ee0*/  LDS R21, [R12+0x8] ;  /* 0x000008000c157984 */ /* 0x000e740000000800 */
[----:B------:R-:W-:Y:S01]  /*0ef0*/  @!P1 FADD R0, -R0, 3.2399997711181640625 ;  /* 0x404f5c2800009421 */ /* 0x000fe20000000100 */
[----:B------:R-:W-:-:S03]  /*0f00*/  @!P1 MOV R22, 0x1112932 ;  /* 0x0111293200169802 */ /* 0x000fc60000000f00 */
[----:B------:R-:W-:-:S04]  /*0f10*/  @!P1 FMUL R23, R0, R0 ;  /* 0x0000000000179220 */ /* 0x000fc80000400000 */
[----:B------:R-:W-:Y:S01]  /*0f20*/  @!P1 FMUL R24, R0, R23 ;  /* 0x0000001700189220 */ /* 0x000fe20000400000 */
[----:B------:R-:W-:-:S05]  /*0f30*/  @!P1 MOV R23, 0x3f802cef ;  /* 0x3f802cef00179802 */ /* 0x000fca0000000f00 */
[----:B------:R-:W2:Y:S01]  /*0f40*/  @!P1 F2F.F64.F32 R24, R24 ;  /* 0x0000001800189310 */ /* 0x000ea20000201800 */
[----:B0-----:R-:W-:Y:S01]  /*0f50*/  FADD R19, -R8, R19 ;  /* 0x0000001308137221 */ /* 0x001fe20000000100 */
[----:B------:R-:W-:Y:S01]  /*0f60*/  FADD R18, -R11, R18 ;  /* 0x000000120b127221 */ /* 0x000fe20000000100 */
[----:B--2---:R-:W-:Y:S02]  /*0f70*/  @!P1 DMUL R22, R24, R22 ;  /* 0x0000001618169228 */ /* 0x004fe40000000000 */
[----:B------:R-:W-:Y:S01]  /*0f80*/  FMUL R19, R19, R19 ;  /* 0x0000001313137220 */ /* 0x000fe20000400000 */
[----:B-1----:R-:W-:-:S03]  /*0f90*/  FADD R21, -R10, R21 ;  /* 0x000000150a157221 */ /* 0x002fc60000000100 */
[----:B------:R-:W-:Y:S01]  /*0fa0*/  FFMA R0, R18, R18, R19 ;  /* 0x0000001212007223 */ /* 0x000fe20000000013 */
[----:B------:R-:W-:-:S03]  /*0fb0*/  MOV R19, RZ ;  /* 0x000000ff00137202 */ /* 0x000fc60000000f00 */
[----:B------:R-:W-:Y:S01]  /*0fc0*/  FFMA R0, R21, R21, R0 ;  /* 0x0000001515007223 */ /* 0x000fe20000000000 */
[----:B------:R-:W0:Y:S04]  /*0fd0*/  @!P1 F2F.F32.F64 R22, R22 ;  /* 0x0000001600169310 */ /* 0x000e280000301000 */
[----:B------:R-:W-:-:S04]  /*0fe0*/  IADD3 R18, PT, PT, R0, -0xd000000, RZ ;  /* 0xf300000000127810 */ /* 0x000fc80007ffe0ff */
[----:B------:R-:W-:Y:S01]  /*0ff0*/  ISETP.GT.U32.AND P2, PT, R18, 0x727fffff, PT ;  /* 0x727fffff1200780c */ /* 0x000fe20003f44070 */
[----:B------:R1:W2:Y:S01]  /*1000*/  MUFU.RSQ R21, R0 ;  /* 0x0000000000157308 */ /* 0x0002a20000001400 */
[----:B0-----:R-:W-:-:S04]  /*1010*/  @!P1 FMUL R19, R22, 0.125 ;  /* 0x3e00000016139820 */ /* 0x001fc80000400000 */
[----:B------:R-:W-:-:S07]  /*1020*/  FADD R20, R20, R19 ;  /* 0x0000001314147221 */ /* 0x000fce0000000000 */
[----:B-1----:R-:W-:Y:S05]  /*1030*/  @!P2 BRA `(.L_x_113) ;  /* 0x00000000000ca947 */ /* 0x002fea0003800000 */
[----:B------:R-:W-:-:S07]  /*1040*/  MOV R22, 0x1060 ;  /* 0x0000106000167802 */ /* 0x000fce0000000f00 */
[----:B--2--5:R-:W-:Y:S05]  /*1050*/  CALL.REL.NOINC `($__internal_4_$__cuda_sm20_sqrt_rn_f32_slowpath) ;  /* 0x0000000800ac7944 */ /* 0x024fea0003c00000 */
[----:B------:R-:W-:Y:S05]  /*1060*/  BRA `(.L_x_114) ;  /* 0x0000000000107947 */ /* 0x000fea0003800000 */
.L_x_113:
[----:B--2---:R-:W-:Y:S01]  /*1070*/  FMUL.FTZ R23, R0, R21 ;  /* 0x0000001500177220 */ /* 0x004fe20000410000 */
[----:B------:R-:W-:-:S03]  /*1080*/  FMUL.FTZ R19, R21, 0.5 ;  /* 0x3f00000015137820 */ /* 0x000fc60000410000 */
[----:B------:R-:W-:-:S04]  /*1090*/  FFMA R18, -R23, R23, R0 ;  /* 0x0000001717127223 */ /* 0x000fc80000000100 */
[----:B------:R-:W-:-:S07]  /*10a0*/  FFMA R23, R18, R19, R23 ;  /* 0x0000001312177223 */ /* 0x000fce0000000017 */
.L_x_114:
[----:B------:R-:W-:Y:S05]  /*10b0*/  BSYNC.RECONVERGENT B0 ;  /* 0x0000000000007941 */ /* 0x000fea0003800200 */
.L_x_112:
[----:B------:R-:W0:Y:S01]  /*10c0*/  LDS.64 R18, [R12+0x10] ;  /* 0x000010000c127984 */ /* 0x000e220000000a00 */
[----:B------:R-:W-:Y:S01]  /*10d0*/  FSETP.GT.AND P1, PT, R23, 1.7999999523162841797, PT ;  /* 0x3fe666661700780b */ /* 0x000fe20003f24000 */
[----:B------:R-:W-:Y:S02]  /*10e0*/  BSSY.RECONVERGENT B0, `(.L_x_115) ;  /* 0x000001e000007945 */ /* 0x000fe40003800200 */
[----:B------:R-:W1:Y:S10]  /*10f0*/  LDS R26, [R12+0xc] ;  /* 0x00000c000c1a7984 */ /* 0x000e740000000800 */
        /* <DEDUP_REMOVED lines=24> */
.L_x_116:
[----:B--2---:R-:W-:Y:S01]  /*1280*/  FMUL.FTZ R23, R0, R21 ;  /* 0x0000001500177220 */ /* 0x004fe20000410000 */
[----:B------:R-:W-:-:S03]  /*1290*/  FMUL.FTZ R19, R21, 0.5 ;  /* 0x3f00000015137820 */ /* 0x000fc60000410000 */
[----:B------:R-:W-:-:S04]  /*12a0*/  FFMA R18, -R23, R23, R0 ;  /* 0x0000001717127223 */ /* 0x000fc80000000100 */
[----:B------:R-:W-:-:S07]  /*12b0*/  FFMA R23, R18, R19, R23 ;  /* 0x0000001312177223 */ /* 0x000fce0000000017 */
.L_x_117:
[----:B------:R-:W-:Y:S05]  /*12c0*/  BSYNC.RECONVERGENT B0 ;  /* 0x0000000000007941 */ /* 0x000fea0003800200 */
.L_x_115:
[----:B------:R-:W-:Y:S02]  /*12d0*/  FSETP.GT.AND P1, PT, R23, 1.7999999523162841797, PT ;  /* 0x3fe666661700780b */ /* 0x000fe40003f24000 */
[----:B------:R-:W-:Y:S02]  /*12e0*/  MOV R21, RZ ;  /* 0x000000ff00157202 */ /* 0x000fe40000000f00 */
[----:B------:R-:W-:-:S09]  /*12f0*/  IADD3 R12, PT, PT, R12, 0x30, RZ ;  /* 0x000000300c0c7810 */ /* 0x000fd20007ffe0ff */
[----:B------:R-:W-:Y:S01]  /*1300*/  @!P1 FADD R0, -R0, 3.2399997711181640625 ;  /* 0x404f5c2800009421 */ /* 0x000fe20000000100 */
[----:B------:R-:W-:-:S03]  /*1310*/  @!P1 MOV R18, 0x1112932 ;  /* 0x0111293200129802 */ /* 0x000fc60000000f00 */
[----:B------:R-:W-:-:S04]  /*1320*/  @!P1 FMUL R19, R0, R0 ;  /* 0x0000000000139220 */ /* 0x000fc80000400000 */
[----:B------:R-:W-:Y:S01]  /*1330*/  @!P1 FMUL R22, R0, R19 ;  /* 0x0000001300169220 */ /* 0x000fe20000400000 */
[----:B------:R-:W-:-:S05]  /*1340*/  @!P1 MOV R19, 0x3f802cef ;  /* 0x3f802cef00139802 */ /* 0x000fca0000000f00 */
[----:B------:R-:W0:Y:S02]  /*1350*/  @!P1 F2F.F64.F32 R22, R22 ;  /* 0x0000001600169310 */ /* 0x000e240000201800 */
[----:B0-----:R-:W-:-:S10]  /*1360*/  @!P1 DMUL R18, R22, R18 ;  /* 0x0000001216129228 */ /* 0x001fd40000000000 */
[----:B------:R-:W0:Y:S02]  /*1370*/  @!P1 F2F.F32.F64 R18, R18 ;  /* 0x0000001200129310 */ /* 0x000e240000301000 */
[----:B0-----:R-:W-:-:S04]  /*1380*/  @!P1 FMUL R21, R18, 0.125 ;  /* 0x3e00000012159820 */ /* 0x001fc80000400000 */
[----:B------:R-:W-:Y:S01]  /*1390*/  FADD R20, R20, R21 ;  /* 0x0000001514147221 */ /* 0x000fe20000000000 */
[----:B------:R-:W-:Y:S06]  /*13a0*/  @P0 BRA `(.L_x_118) ;  /* 0xfffffff400e00947 */ /* 0x000fec000383ffff */
[----:B------:R-:W-:-:S07]  /*13b0*/  MOV R18, R4 ;  /* 0x0000000400127202 */ /* 0x000fce0000000f00 */
.L_x_105:
[----:B------:R-:W-:-:S13]  /*13c0*/  ISETP.NE.AND P0, PT, R5, RZ, PT ;  /* 0x000000ff0500720c */ /* 0x000fda0003f05270 */
[----:B------:R-:W-:Y:S05]  /*13d0*/  @!P0 BRA `(.L_x_119) ;  /* 0x0000000400a88947 */ /* 0x000fea0003800000 */
[----:B------:R-:W-:-:S13]  /*13e0*/  ISETP.NE.AND P0, PT, R5, 0x1, PT ;  /* 0x000000010500780c */ /* 0x000fda0003f05270 */
[----:B------:R-:W-:Y:S05]  /*13f0*/  @!P0 BRA `(.L_x_120) ;  /* 0x0000000400108947 */ /* 0x000fea0003800000 */
[----:B------:R-:W-:Y:S01]  /*1400*/  IMAD R19, R18, 0xc, R9 ;  /* 0x0000000c12137824 */ /* 0x000fe200078e0209 */
[----:B------:R-:W-:Y:S04]  /*1410*/  BSSY.RECONVERGENT B0, `(.L_x_121) ;  /* 0x0000014000007945 */ /* 0x000fe80003800200 */
[----:B------:R-:W2:Y:S04]  /*1420*/  LDS.64 R12, [R19] ;  /* 0x00000000130c7984 */ /* 0x000ea80000000a00 */
[----:B------:R-:W3:Y:S01]  /*1430*/  LDS R21, [R19+0x8] ;  /* 0x0000080013157984 */ /* 0x000ee20000000800 */
        /* <DEDUP_REMOVED lines=13> */
.L_x_122:
[----:B------:R-:W-:Y:S01]  /*1510*/  FMUL.FTZ R23, R0, R13 ;  /* 0x0000000d00177220 */ /* 0x000fe20000410000 */
[----:B------:R-:W-:-:S03]  /*1520*/  FMUL.FTZ R13, R13, 0.5 ;  /* 0x3f0000000d0d7820 */ /* 0x000fc60000410000 */
[----:B------:R-:W-:-:S04]  /*1530*/  FFMA R12, -R23, R23, R0 ;  /* 0x00000017170c7223 */ /* 0x000fc80000000100 */
[----:B------:R-:W-:-:S07]  /*1540*/  FFMA R23, R12, R13, R23 ;  /* 0x0000000d0c177223 */ /* 0x000fce0000000017 */
.L_x_123:
[----:B------:R-:W-:Y:S05]  /*1550*/  BSYNC.RECONVERGENT B0 ;  /* 0x0000000000007941 */ /* 0x000fea0003800200 */
.L_x_121:
        /* <DEDUP_REMOVED lines=28> */
.L_x_125:
[----:B--2---:R-:W-:Y:S01]  /*1720*/  FMUL.FTZ R23, R0, R19 ;  /* 0x0000001300177220 */ /* 0x004fe20000410000 */
[----:B------:R-:W-:-:S03]  /*1730*/  FMUL.FTZ R13, R19, 0.5 ;  /* 0x3f000000130d7820 */ /* 0x000fc60000410000 */
[----:B------:R-:W-:-:S04]  /*1740*/  FFMA R12, -R23, R23, R0 ;  /* 0x00000017170c7223 */ /* 0x000fc80000000100 */
[----:B------:R-:W-:-:S07]  /*1750*/  FFMA R23, R12, R13, R23 ;  /* 0x0000000d0c177223 */ /* 0x000fce0000000017 */
.L_x_126:
[----:B------:R-:W-:Y:S05]  /*1760*/  BSYNC.RECONVERGENT B0 ;  /* 0x0000000000007941 */ /* 0x000fea0003800200 */
.L_x_124:
        /* <DEDUP_REMOVED lines=12> */
[----:B------:R-:W-:-:S07]  /*1830*/  FADD R20, R20, R19 ;  /* 0x0000001314147221 */ /* 0x000fce0000000000 */
.L_x_120:
[----:B------:R-:W-:-:S13]  /*1840*/  LOP3.LUT P0, RZ, R3, 0x1, RZ, 0xc0, !PT ;  /* 0x0000000103ff7812 */ /* 0x000fda000780c0ff */
        /* <DEDUP_REMOVED lines=18> */
.L_x_128:
[----:B------:R-:W-:Y:S01]  /*1970*/  FMUL.FTZ R23, R0, R11 ;  /* 0x0000000b00177220 */ /* 0x000fe20000410000 */
[----:B------:R-:W-:-:S03]  /*1980*/  FMUL.FTZ R9, R11, 0.5 ;  /* 0x3f0000000b097820 */ /* 0x000fc60000410000 */
[----:B------:R-:W-:-:S04]  /*1990*/  FFMA R8, -R23, R23, R0 ;  /* 0x0000001717087223 */ /* 0x000fc80000000100 */
[----:B------:R-:W-:-:S07]  /*19a0*/  FFMA R23, R8, R9, R23 ;  /* 0x0000000908177223 */ /* 0x000fce0000000017 */
.L_x_129:
[----:B------:R-:W-:Y:S05]  /*19b0*/  BSYNC.RECONVERGENT B0 ;  /* 0x0000000000007941 */ /* 0x000fea0003800200 */
.L_x_127:
[----:B------:R-:W-:-:S13]  /*19c0*/  FSETP.GT.AND P0, PT, R23, 1.7999999523162841797, PT ;  /* 0x3fe666661700780b */ /* 0x000fda0003f04000 */
[----:B------:R-:W-:Y:S01]  /*19d0*/  @!P0 FADD R0, -R0, 3.2399997711181640625 ;  /* 0x404f5c2800008421 */ /* 0x000fe20000000100 */
[----:B------:R-:W-:Y:S02]  /*19e0*/  @!P0 MOV R10, 0x1112932 ;  /* 0x01112932000a8802 */ /* 0x000fe40000000f00 */
[----:B------:R-:W-:Y:S01]  /*19f0*/  @!P0 MOV R11, 0x3f802cef ;  /* 0x3f802cef000b8802 */ /* 0x000fe20000000f00 */
[----:B------:R-:W-:-:S04]  /*1a00*/  @!P0 FMUL R9, R0, R0 ;  /* 0x0000000000098220 */ /* 0x000fc80000400000 */
[----:B------:R-:W-:-:S04]  /*1a10*/  @!P0 FMUL R0, R0, R9 ;  /* 0x0000000900008220 */ /* 0x000fc80000400000 */
[----:B------:R-:W0:Y:S02]  /*1a20*/  @!P0 F2F.F64.F32 R8, R0 ;  /* 0x0000000000088310 */ /* 0x000e240000201800 */
[----:B0-----:R-:W-:Y:S01]  /*1a30*/  @!P0 DMUL R8, R8, R10 ;  /* 0x0000000a08088228 */ /* 0x001fe20000000000 */
[----:B------:R-:W-:-:S09]  /*1a40*/  MOV R11, RZ ;  /* 0x000000ff000b7202 */ /* 0x000fd20000000f00 */
[----:B------:R-:W0:Y:S02]  /*1a50*/  @!P0 F2F.F32.F64 R8, R8 ;  /* 0x0000000800088310 */ /* 0x000e240000301000 */
[----:B0-----:R-:W-:-:S04]  /*1a60*/  @!P0 FMUL R11, R8, 0.125 ;  /* 0x3e000000080b8820 */ /* 0x001fc80000400000 */
[----:B------:R-:W-:-:S07]  /*1a70*/  FADD R20, R20, R11 ;  /* 0x0000000b14147221 */ /* 0x000fce0000000000 */
.L_x_119:
[----:B--2---:R-:W2:Y:S01]  /*1a80*/  LDC.64 R8, c[0x0][0x388] ;  /* 0x0000e200ff087b82 */ /* 0x004ea20000000a00 */
[----:B-----5:R-:W-:-:S05]  /*1a90*/  IADD3 R7, PT, PT, R7, R2, RZ ;  /* 0x0000000207077210 */ /* 0x020fca0007ffe0ff */
[----:B--2---:R-:W-:-:S05]  /*1aa0*/  IMAD.WIDE.U32 R8, R7, 0x4, R8 ;  /* 0x0000000407087825 */ /* 0x004fca00078e0008 */
[----:B------:R2:W-:Y:S04]  /*1ab0*/  STG.E desc[UR6][R8.64], R20 ;  /* 0x0000001408007986 */ /* 0x0005e8000c101906 */
[----:B------:R-:W4:Y:S01]  /*1ac0*/  LDG.E R7, desc[UR6][R14.64] ;  /* 0x000000060e077981 */ /* 0x000f22000c1e1900 */
[----:B------:R-:W-:-:S04]  /*1ad0*/  IADD3 R2, PT, PT, R2, UR8, RZ ;  /* 0x0000000802027c10 */ /* 0x000fc8000fffe0ff */
[----:B----4-:R-:W-:-:S13]  /*1ae0*/  ISETP.GE.U32.AND P0, PT, R2, R7, PT ;  /* 0x000000070200720c */ /* 0x010fda0003f06070 */
[----:B--2---:R-:W-:Y:S05]  /*1af0*/  @!P0 BRA `(.L_x_130) ;  /* 0xffffffec00d08947 */ /* 0x004fea000383ffff */
[----:B------:R-:W-:Y:S05]  /*1b00*/  EXIT ;  /* 0x000000000000794d */ /* 0x000fea0003800000 */
        .weak           $__internal_4_$__cuda_sm20_sqrt_rn_f32_slowpath
        .type           $__internal_4_$__cuda_sm20_sqrt_rn_f32_slowpath,@function
        .size           $__internal_4_$__cuda_sm20_sqrt_rn_f32_slowpath,(.L_x_207 - $__internal_4_$__cuda_sm20_sqrt_rn_f32_slowpath)
$__internal_4_$__cuda_sm20_sqrt_rn_f32_slowpath:
[----:B------:R-:W-:-:S13]  /*1b10*/  LOP3.LUT P1, RZ, R0, 0x7fffffff, RZ, 0xc0, !PT ;  /* 0x7fffffff00ff7812 */ /* 0x000fda000782c0ff */
[----:B------:R-:W-:Y:S01]  /*1b20*/  @!P1 MOV R23, R0 ;  /* 0x0000000000179202 */ /* 0x000fe20000000f00 */
        /* <DEDUP_REMOVED lines=11> */
[----:B------:R-:W-:-:S03]  /*1be0*/  @P1 FMUL.FTZ R24, R25, 0.5 ;  /* 0x3f00000019181820 */ /* 0x000fc60000410000 */
[----:B------:R-:W-:-:S04]  /*1bf0*/  @P1 FADD.FTZ R23, -R21, -RZ ;  /* 0x800000ff15171221 */ /* 0x000fc80000010100 */
[----:B------:R-:W-:Y:S01]  /*1c00*/  @P1 FFMA R28, R21, R23, R26 ;  /* 0x00000017151c1223 */ /* 0x000fe2000000001a */
[----:B------:R-:W-:-:S03]  /*1c10*/  @!P1 MOV R23, R0 ;  /* 0x0000000000179202 */ /* 0x000fc60000000f00 */
[----:B------:R-:W-:-:S04]  /*1c20*/  @P1 FFMA R24, R28, R24, R21 ;  /* 0x000000181c181223 */ /* 0x000fc80000000015 */
[----:B------:R-:W-:-:S07]  /*1c30*/  @P1 FMUL.FTZ R23, R24, 2.3283064365386962891e-10 ;  /* 0x2f80000018171820 */ /* 0x000fce0000410000 */
.L_x_131:
[----:B------:R-:W-:Y:S01]  /*1c40*/  HFMA2 R25, -RZ, RZ, 0, 0 ;  /* 0x00000000ff197431 */ /* 0x000fe200000001ff */
[----:B------:R-:W-:-:S04]  /*1c50*/  MOV R24, R22 ;  /* 0x0000001600187202 */ /* 0x000fc80000000f00 */
[----:B------:R-:W-:Y:S05]  /*1c60*/  RET.REL.NODEC R24 `(_Z24calculateDensitiesSharedP6float3PfPjS2_S2_j) ;  /* 0xffffffe018e47950 */ /* 0x000fea0003c3ffff */
.L_x_132:
        /* <DEDUP_REMOVED lines=9> */
.L_x_207:


//--------------------- .text._Z24calculateDensitiesGlobalP6float3PfPjS2_S2_j --------------------------
	.section	.text._Z24calculateDensitiesGlobalP6float3PfPjS2_S2_j,"ax",@progbits
	.align	128
        .global         _Z24calculateDensitiesGlobalP6float3PfPjS2_S2_j
        .type           _Z24calculateDensitiesGlobalP6float3PfPjS2_S2_j,@function
        .size           _Z24calculateDensitiesGlobalP6float3PfPjS2_S2_j,(.L_x_208 - _Z24calculateDensitiesGlobalP6float3PfPjS2_S2_j)
        .other          _Z24calculateDensitiesGlobalP6float3PfPjS2_S2_j,@"STO_CUDA_ENTRY STV_DEFAULT"
_Z24calculateDensitiesGlobalP6float3PfPjS2_S2_j:
.text._Z24calculateDensitiesGlobalP6float3PfPjS2_S2_j:
[----:B------:R-:W-:Y:S01]  /*0000*/  LDC R1, c[0x0][0x37c] ;  /* 0x0000df00ff017b82 */ /* 0x000fe20000000800 */
[----:B------:R-:W0:Y:S01]  /*0010*/  S2R R0, SR_TID.X ;  /* 0x0000000000007919 */ /* 0x000e220000002100 */
[----:B------:R-:W0:Y:S01]  /*0020*/  LDCU UR4, c[0x0][0x360] ;  /* 0x00006c00ff0477ac */ /* 0x000e220008000800 */
[----:B------:R-:W0:Y:S01]  /*0030*/  S2R R3, SR_CTAID.X ;  /* 0x0000000000037919 */ /* 0x000e220000002500 */
[----:B------:R-:W1:Y:S01]  /*0040*/  LDCU UR5, c[0x0][0x3a8] ;  /* 0x00007500ff0577ac */ /* 0x000e620008000800 */
[----:B0-----:R-:W-:-:S05]  /*0050*/  IMAD R0, R3, UR4, R0 ;  /* 0x0000000403007c24 */ /* 0x001fca000f8e0200 */
[----:B-1----:R-:W-:-:S13]  /*0060*/  ISETP.GE.U32.AND P0, PT, R0, UR5, PT ;  /* 0x0000000500007c0c */ /* 0x002fda000bf06070 */
[----:B------:R-:W-:Y:S05]  /*0070*/  @P0 EXIT ;  /* 0x000000000000094d */ /* 0x000fea0003800000 */
[----:B------:R-:W0:Y:S01]  /*0080*/  LDCU UR5, c[0x0][0x370] ;  /* 0x00006e00ff0577ac */ /* 0x000e220008000800 */
[----:B------:R-:W1:Y:S01]  /*0090*/  LDCU.64 UR6, c[0x0][0x358] ;  /* 0x00006b00ff0677ac */ /* 0x000e620008000a00 */
[----:B0-----:R-:W-:-:S12]  /*00a0*/  UIMAD UR4, UR4, UR5, URZ ;  /* 0x00000005040472a4 */ /* 0x001fd8000f8e02ff */
.L_x_162:
[----:B------:R-:W0:Y:S08]  /*00b0*/  LDC.64 R12, c[0x0][0x390] ;  /* 0x0000e400ff0c7b82 */ /* 0x000e300000000a00 */
[----:B------:R-:W2:Y:S01]  /*00c0*/  LDC.64 R10, c[0x0][0x380] ;  /* 0x0000e000ff0a7b82 */ /* 0x000ea20000000a00 */
[----:B0-----:R-:W-:-:S05]  /*00d0*/  IMAD.WIDE.U32 R12, R0, 0x4, R12 ;  /* 0x00000004000c7825 */ /* 0x001fca00078e000c */
[----:B-1----:R-:W3:Y:S01]  /*00e0*/  LDG.E R2, desc[UR6][R12.64] ;  /* 0x000000060c027981 */ /* 0x002ee2000c1e1900 */
[----:B--2---:R-:W-:-:S05]  /*00f0*/  IMAD.WIDE.U32 R10, R0, 0xc, R10 ;  /* 0x0000000c000a7825 */ /* 0x004fca00078e000a */
[----:B------:R0:W5:Y:S04]  /*0100*/  LDG.E R3, desc[UR6][R10.64] ;  /* 0x000000060a037981 */ /* 0x000168000c1e1900 */
[----:B------:R0:W5:Y:S04]  /*0110*/  LDG.E R4, desc[UR6][R10.64+0x4] ;  /* 0x000004060a047981 */ /* 0x000168000c1e1900 */
[----:B------:R0:W5:Y:S01]  /*0120*/  LDG.E R5, desc[UR6][R10.64+0x8] ;  /* 0x000008060a057981 */ /* 0x000162000c1e1900 */
[----:B------:R-:W-:Y:S01]  /*0130*/  HFMA2 R22, -RZ, RZ, 0, 0 ;  /* 0x00000000ff167431 */ /* 0x000fe200000001ff */
[----:B------:R-:W-:-:S02]  /*0140*/  MOV R6, RZ ;  /* 0x000000ff00067202 */ /* 0x000fc40000000f00 */
[----:B---3--:R-:W-:Y:S02]  /*0150*/  SHF.R.U32.HI R8, RZ, 0x4, R2 ;  /* 0x00000004ff087819 */ /* 0x008fe40000011602 */
[----:B------:R-:W-:Y:S02]  /*0160*/  LOP3.LUT R7, R2, 0xf, RZ, 0xc0, !PT ;  /* 0x0000000f02077812 */ /* 0x000fe400078ec0ff */
[----:B0-----:R-:W-:-:S07]  /*0170*/  LOP3.LUT R8, R8, 0xf, RZ, 0xc0, !PT ;  /* 0x0000000f08087812 */ /* 0x001fce00078ec0ff */
.L_x_161:
[----:B-----5:R-:W0:Y:S02]  /*0180*/  LDC.64 R10, c[0x4][0x48] ;  /* 0x01001200ff0a7b82 */ /* 0x020e240000000a00 */
[----:B0-----:R-:W-:-:S05]  /*0190*/  IMAD.WIDE.U32 R10, R6, 0xc, R10 ;  /* 0x0000000c060a7825 */ /* 0x001fca00078e000a */
[----:B------:R-:W2:Y:S04]  /*01a0*/  LDG.E.CONSTANT R12, desc[UR6][R10.64] ;  /* 0x000000060a0c7981 */ /* 0x000ea8000c1e9900 */
[----:B------:R-:W3:Y:S04]  /*01b0*/  LDG.E.CONSTANT R9, desc[UR6][R10.64+0x4] ;  /* 0x000004060a097981 */ /* 0x000ee8000c1e9900 */
[----:B------:R-:W4:Y:S01]  /*01c0*/  LDG.E.CONSTANT R13, desc[UR6][R10.64+0x8] ;  /* 0x000008060a0d7981 */ /* 0x000f22000c1e9900 */
[----:B------:R-:W-:Y:S01]  /*01d0*/  IADD3 R6, PT, PT, R6, 0x1, RZ ;  /* 0x0000000106067810 */ /* 0x000fe20007ffe0ff */
[----:B------:R-:W-:Y:S03]  /*01e0*/  BSSY.RECONVERGENT B0, `(.L_x_133) ;  /* 0x0000132000007945 */ /* 0x000fe60003800200 */
[----:B------:R-:W-:-:S02]  /*01f0*/  ISETP.NE.AND P1, PT, R6, 0x1b, PT ;  /* 0x0000001b0600780c */ /* 0x000fc40003f25270 */
[----:B--2---:R-:W-:Y:S02]  /*0200*/  IADD3 R12, PT, PT, R7, R12, RZ ;  /* 0x0000000c070c7210 */ /* 0x004fe40007ffe0ff */
[----:B---3--:R-:W-:Y:S02]  /*0210*/  IADD3 R9, PT, PT, R8, R9, RZ ;  /* 0x0000000908097210 */ /* 0x008fe40007ffe0ff */
[----:B----4-:R-:W-:Y:S02]  /*0220*/  LEA.HI R13, R2, R13, RZ, 0x18 ;  /* 0x0000000d020d7211 */ /* 0x010fe400078fc0ff */
[----:B------:R-:W-:Y:S02]  /*0230*/  LEA R14, R9, R12, 0x4 ;  /* 0x0000000c090e7211 */ /* 0x000fe400078e20ff */
[----:B------:R-:W-:Y:S02]  /*0240*/  VIMNMX3.U32 R9, R12, R9, R13, !PT ;  /* 0x000000090c09720f */ /* 0x000fe4000780000d */
[----:B------:R-:W-:-:S04]  /*0250*/  LEA R15, R13, R14, 0x8 ;  /* 0x0000000e0d0f7211 */ /* 0x000fc800078e40ff */
[----:B------:R-:W-:-:S04]  /*0260*/  ISETP.NE.AND P0, PT, R15, 0x1000, PT ;  /* 0x000010000f00780c */ /* 0x000fc80003f05270 */
[----:B------:R-:W-:-:S13]  /*0270*/  ISETP.GT.U32.OR P0, PT, R9, 0xf, !P0 ;  /* 0x0000000f0900780c */ /* 0x000fda0004704470 */
[----:B------:R-:W-:Y:S05]  /*0280*/  @P0 BRA `(.L_x_134) ;  /* 0x00000010009c0947 */ /* 0x000fea0003800000 */
[----:B------:R-:W0:Y:S08]  /*0290*/  LDC.64 R10, c[0x0][0x3a0] ;  /* 0x0000e800ff0a7b82 */ /* 0x000e300000000a00 */
[----:B------:R-:W1:Y:S01]  /*02a0*/  LDC.64 R12, c[0x0][0x398] ;  /* 0x0000e600ff0c7b82 */ /* 0x000e620000000a00 */
[----:B0-----:R-:W-:-:S05]  /*02b0*/  IMAD.WIDE.U32 R10, R15, 0x4, R10 ;  /* 0x000000040f0a7825 */ /* 0x001fca00078e000a */
[----:B------:R-:W2:Y:S01]  /*02c0*/  LDG.E R9, desc[UR6][R10.64] ;  /* 0x000000060a097981 */ /* 0x000ea2000c1e1900 */
[----:B-1----:R-:W-:Y:S01]  /*02d0*/  IMAD.WIDE.U32 R12, R15, 0x4, R12 ;  /* 0x000000040f0c7825 */ /* 0x002fe200078e000c */
[----:B--2---:R-:W-:-:S13]  /*02e0*/  ISETP.NE.AND P0, PT, R9, RZ, PT ;  /* 0x000000ff0900720c */ /* 0x004fda0003f05270 */
[----:B------:R-:W-:Y:S05]  /*02f0*/  @!P0 BRA `(.L_x_134) ;  /* 0x0000001000808947 */ /* 0x000fea0003800000 */
[----:B------:R0:W5:Y:S01]  /*0300*/  LDG.E R10, desc[UR6][R12.64] ;  /* 0x000000060c0a7981 */ /* 0x000162000c1e1900 */
[----:B------:R-:W-:Y:S01]  /*0310*/  ISETP.GE.U32.AND P0, PT, R9, 0x4, PT ;  /* 0x000000040900780c */ /* 0x000fe20003f06070 */
[----:B------:R-:W-:Y:S01]  /*0320*/  BSSY.RECONVERGENT B1, `(.L_x_135) ;  /* 0x00000a1000017945 */ /* 0x000fe20003800200 */
[----:B------:R-:W-:-:S11]  /*0330*/  HFMA2 R11, -RZ, RZ, 0, 0 ;  /* 0x00000000ff0b7431 */ /* 0x000fd600000001ff */
[----:B0-----:R-:W-:Y:S05]  /*0340*/  @!P0 BRA `(.L_x_136) ;  /* 0x0000000800788947 */ /* 0x001fea0003800000 */
[----:B------:R-:W0:Y:S01]  /*0350*/  LDC.64 R12, c[0x0][0x380] ;  /* 0x0000e000ff0c7b82 */ /* 0x000e220000000a00 */
[----:B------:R-:W-:Y:S02]  /*0360*/  LOP3.LUT R11, R9, 0xfffffffc, RZ, 0xc0, !PT ;  /* 0xfffffffc090b7812 */ /* 0x000fe400078ec0ff */
[----:B-----5:R-:W-:Y:S02]  /*0370*/  IADD3 R19, PT, PT, R10, 0x3, RZ ;  /* 0x000000030a137810 */ /* 0x020fe40007ffe0ff */
[----:B------:R-:W-:-:S07]  /*0380*/  IADD3 R18, PT, PT, -R11, RZ, RZ ;  /* 0x000000ff0b127210 */ /* 0x000fce0007ffe1ff */
.L_x_149:
[----:B------:R-:W-:-:S05]  /*0390*/  IADD3 R15, PT, PT, R19, -0x3, RZ ;  /* 0xfffffffd130f7810 */ /* 0x000fca0007ffe0ff */
[----:B0-----:R-:W-:-:S05]  /*03a0*/  IMAD.WIDE.U32 R14, R15, 0xc, R12 ;  /* 0x0000000c0f0e7825 */ /* 0x001fca00078e000c */
[----:B------:R-:W2:Y:S04]  /*03b0*/  LDG.E R17, desc[UR6][R14.64+0x4] ;  /* 0x000004060e117981 */ /* 0x000ea8000c1e1900 */
[----:B------:R-:W3:Y:S04]  /*03c0*/  LDG.E R16, desc[UR6][R14.64] ;  /* 0x000000060e107981 */ /* 0x000ee8000c1e1900 */
[----:B------:R-:W4:Y:S01]  /*03d0*/  LDG.E R20, desc[UR6][R14.64+0x8] ;  /* 0x000008060e147981 */ /* 0x000f22000c1e1900 */
[----:B------:R-:W-:Y:S01]  /*03e0*/  IADD3 R18, PT, PT, R18, 0x4, RZ ;  /* 0x0000000412127810 */ /* 0x000fe20007ffe0ff */
[----:B------:R-:W-:Y:S01]  /*03f0*/  BSSY.RECONVERGENT B2, `(.L_x_137) ;  /* 0x0000016000027945 */ /* 0x000fe20003800200 */
[----:B------:R-:W-:-:S02]  /*0400*/  IADD3 R25, PT, PT, R19, -0x2, RZ ;  /* 0xfffffffe13197810 */ /* 0x000fc40007ffe0ff */
[----:B------:R-:W-:Y:S01]  /*0410*/  ISETP.NE.AND P0, PT, R18, RZ, PT ;  /* 0x000000ff1200720c */ /* 0x000fe20003f05270 */
[----:B--2---:R-:W-:Y:S01]  /*0420*/  FADD R17, -R4, R17 ;  /* 0x0000001104117221 */ /* 0x004fe20000000100 */
[----:B---3--:R-:W-:-:S03]  /*0430*/  FADD R16, -R3, R16 ;  /* 0x0000001003107221 */ /* 0x008fc60000000100 */
[----:B------:R-:W-:Y:S01]  /*0440*/  FMUL R17, R17, R17 ;  /* 0x0000001111117220 */ /* 0x000fe20000400000 */
[----:B----4-:R-:W-:-:S03]  /*0450*/  FADD R20, -R5, R20 ;  /* 0x0000001405147221 */ /* 0x010fc60000000100 */
[----:B------:R-:W-:-:S04]  /*0460*/  FFMA R17, R16, R16, R17 ;  /* 0x0000001010117223 */ /* 0x000fc80000000011 */
[----:B------:R-:W-:-:S04]  /*0470*/  FFMA R17, R20, R20, R17 ;  /* 0x0000001414117223 */ /* 0x000fc80000000011 */
[----:B------:R0:W1:Y:S01]  /*0480*/  MUFU.RSQ R20, R17 ;  /* 0x0000001100147308 */ /* 0x0000620000001400 */
[----:B------:R-:W-:-:S04]  /*0490*/  IADD3 R16, PT, PT, R17, -0xd000000, RZ ;  /* 0xf300000011107810 */ /* 0x000fc80007ffe0ff */
[----:B------:R-:W-:-:S13]  /*04a0*/  ISETP.GT.U32.AND P2, PT, R16, 0x727fffff, PT ;  /* 0x727fffff1000780c */ /* 0x000fda0003f44070 */
[----:B01----:R-:W-:Y:S05]  /*04b0*/  @!P2 BRA `(.L_x_138) ;  /* 0x000000000014a947 */ /* 0x003fea0003800000 */
[----:B------:R-:W-:Y:S02]  /*04c0*/  MOV R14, R17 ;  /* 0x00000011000e7202 */ /* 0x000fe40000000f00 */
[----:B------:R-:W-:-:S07]  /*04d0*/  MOV R16, 0x4f0 ;  /* 0x000004f000107802 */ /* 0x000fce0000000f00 */
[----:B------:R-:W-:Y:S05]  /*04e0*/  CALL.REL.NOINC `($__internal_5_$__cuda_sm20_sqrt_rn_f32_slowpath) ;  /* 0x00000010002c7944 */ /* 0x000fea0003c00000 */
[----:B------:R-:W-:Y:S01]  /*04f0*/  MOV R14, R21 ;  /* 0x00000015000e7202 */ /* 0x000fe20000000f00 */
[----:B------:R-:W-:Y:S06]  /*0500*/  BRA `(.L_x_139) ;  /* 0x0000000000107947 */ /* 0x000fec0003800000 */
.L_x_138:
[----:B------:R-:W-:Y:S01]  /*0510*/  FMUL.FTZ R14, R17, R20 ;  /* 0x00000014110e7220 */ /* 0x000fe20000410000 */
[----:B------:R-:W-:-:S03]  /*0520*/  FMUL.FTZ R16, R20, 0.5 ;  /* 0x3f00000014107820 */ /* 0x000fc60000410000 */
[----:B------:R-:W-:-:S04]  /*0530*/  FFMA R15, -R14, R14, R17 ;  /* 0x0000000e0e0f7223 */ /* 0x000fc80000000111 */
[----:B------:R-:W-:-:S07]  /*0540*/  FFMA R14, R15, R16, R14 ;  /* 0x000000100f0e7223 */ /* 0x000fce000000000e */
.L_x_139:
[----:B------:R-:W-:Y:S05]  /*0550*/  BSYNC.RECONVERGENT B2 ;  /* 0x0000000000027941 */ /* 0x000fea0003800200 */
.L_x_137:
[----:B------:R-:W-:-:S05]  /*0560*/  IMAD.WIDE.U32 R20, R25, 0xc, R12 ;  /* 0x0000000c19147825 */ /* 0x000fca00078e000c */
[----:B------:R-:W2:Y:S04]  /*0570*/  LDG.E R23, desc[UR6][R20.64+0x4] ;  /* 0x0000040614177981 */ /* 0x000ea8000c1e1900 */
[----:B------:R-:W3:Y:S04]  /*0580*/  LDG.E R24, desc[UR6][R20.64] ;  /* 0x0000000614187981 */ /* 0x000ee8000c1e1900 */
[----:B------:R0:W4:Y:S01]  /*0590*/  LDG.E R26, desc[UR6][R20.64+0x8] ;  /* 0x00000806141a7981 */ /* 0x000122000c1e1900 */
[----:B------:R-:W-:Y:S01]  /*05a0*/  FSETP.GT.AND P2, PT, R14, 1.7999999523162841797, PT ;  /* 0x3fe666660e00780b */ /* 0x000fe20003f44000 */
[----:B------:R-:W-:Y:S01]  /*05b0*/  BSSY.RECONVERGENT B2, `(.L_x_140) ;  /* 0x000001f000027945 */ /* 0x000fe20003800200 */
[----:B0-----:R-:W-:-:S11]  /*05c0*/  MOV R21, RZ ;  /* 0x000000ff00157202 */ /* 0x001fd60000000f00 */
        /* <DEDUP_REMOVED lines=25> */
.L_x_141:
[----:B------:R-:W-:Y:S01]  /*0760*/  FMUL.FTZ R14, R17, R16 ;  /* 0x00000010110e7220 */ /* 0x000fe20000410000 */
[----:B------:R-:W-:-:S03]  /*0770*/  FMUL.FTZ R16, R16, 0.5 ;  /* 0x3f00000010107820 */ /* 0x000fc60000410000 */
[----:B------:R-:W-:-:S04]  /*0780*/  FFMA R15, -R14, R14, R17 ;  /* 0x0000000e0e0f7223 */ /* 0x000fc80000000111 */
[----:B------:R-:W-:-:S07]  /*0790*/  FFMA R14, R15, R16, R14 ;  /* 0x000000100f0e7223 */ /* 0x000fce000000000e */
.L_x_142:
[----:B------:R-:W-:Y:S05]  /*07a0*/  BSYNC.RECONVERGENT B2 ;  /* 0x0000000000027941 */ /* 0x000fea0003800200 */
.L_x_140:
[----:B------:R-:W-:-:S05]  /*07b0*/  IADD3 R21, PT, PT, R19, -0x1, RZ ;  /* 0xffffffff13157810 */ /* 0x000fca0007ffe0ff */
        /* <DEDUP_REMOVED lines=11> */
[----:B------:R-:W-:-:S03]  /*0870*/  @!P2 MOV R17, 0x3f802cef ;  /* 0x3f802cef0011a802 */ /* 0x000fc60000000f00 */
[----:B------:R-:W0:Y:S03]  /*0880*/  @!P2 F2F.F64.F32 R14, R25 ;  /* 0x00000019000ea310 */ /* 0x000e260000201800 */
        /* <DEDUP_REMOVED lines=19> */
.L_x_144:
[----:B------:R-:W-:Y:S01]  /*09c0*/  FMUL.FTZ R14, R17, R20 ;  /* 0x00000014110e7220 */ /* 0x000fe20000410000 */
[----:B------:R-:W-:-:S03]  /*09d0*/  FMUL.FTZ R16, R20, 0.5 ;  /* 0x3f00000014107820 */ /* 0x000fc60000410000 */
[----:B------:R-:W-:-:S04]  /*09e0*/  FFMA R15, -R14, R14, R17 ;  /* 0x0000000e0e0f7223 */ /* 0x000fc80000000111 */
[----:B------:R-:W-:-:S07]  /*09f0*/  FFMA R14, R15, R16, R14 ;  /* 0x000000100f0e7223 */ /* 0x000fce000000000e */
.L_x_145:
[----:B------:R-:W-:Y:S05]  /*0a00*/  BSYNC.RECONVERGENT B2 ;  /* 0x0000000000027941 */ /* 0x000fea0003800200 */
.L_x_143:
        /* <DEDUP_REMOVED lines=30> */
[----:B------:R-:W-:Y:S05]  /*0bf0*/  BRA `(.L_x_148) ;  /* 0x0000000000107947 */ /* 0x000fea0003800000 */
.L_x_147:
[----:B------:R-:W-:Y:S01]  /*0c00*/  FMUL.FTZ R14, R17, R20 ;  /* 0x00000014110e7220 */ /* 0x000fe20000410000 */
[----:B------:R-:W-:-:S03]  /*0c10*/  FMUL.FTZ R15, R20, 0.5 ;  /* 0x3f000000140f7820 */ /* 0x000fc60000410000 */
[----:B------:R-:W-:-:S04]  /*0c20*/  FFMA R21, -R14, R14, R17 ;  /* 0x0000000e0e157223 */ /* 0x000fc80000000111 */
[----:B------:R-:W-:-:S07]  /*0c30*/  FFMA R21, R21, R15, R14 ;  /* 0x0000000f15157223 */ /* 0x000fce000000000e */
.L_x_148:
[----:B------:R-:W-:Y:S05]  /*0c40*/  BSYNC.RECONVERGENT B2 ;  /* 0x0000000000027941 */ /* 0x000fea0003800200 */
.L_x_146:
[----:B------:R-:W-:Y:S02]  /*0c50*/  FSETP.GT.AND P2, PT, R21, 1.7999999523162841797, PT ;  /* 0x3fe666661500780b */ /* 0x000fe40003f44000 */
[----:B------:R-:W-:-:S11]  /*0c60*/  IADD3 R19, PT, PT, R19, 0x4, RZ ;  /* 0x0000000413137810 */ /* 0x000fd60007ffe0ff */
[----:B------:R-:W-:Y:S01]  /*0c70*/  @!P2 FADD R17, -R17, 3.2399997711181640625 ;  /* 0x404f5c281111a421 */ /* 0x000fe20000000100 */
[----:B------:R-:W-:-:S03]  /*0c80*/  @!P2 MOV R16, 0x1112932 ;  /* 0x011129320010a802 */ /* 0x000fc60000000f00 */
[----:B------:R-:W-:-:S04]  /*0c90*/  @!P2 FMUL R14, R17, R17 ;  /* 0x00000011110ea220 */ /* 0x000fc80000400000 */
[----:B------:R-:W-:Y:S01]  /*0ca0*/  @!P2 FMUL R20, R17, R14 ;  /* 0x0000000e1114a220 */ /* 0x000fe20000400000 */
[----:B------:R-:W-:-:S03]  /*0cb0*/  @!P2 MOV R17, 0x3f802cef ;  /* 0x3f802cef0011a802 */ /* 0x000fc60000000f00 */
[----:B------:R-:W0:Y:S03]  /*0cc0*/  @!P2 F2F.F64.F32 R14, R20 ;  /* 0x00000014000ea310 */ /* 0x000e260000201800 */
[----:B0-----:R-:W-:Y:S01]  /*0cd0*/  @!P2 DMUL R14, R14, R16 ;  /* 0x000000100e0ea228 */ /* 0x001fe20000000000 */
[----:B------:R-:W-:-:S09]  /*0ce0*/  MOV R17, RZ ;  /* 0x000000ff00117202 */ /* 0x000fd20000000f00 */
[----:B------:R-:W0:Y:S02]  /*0cf0*/  @!P2 F2F.F32.F64 R14, R14 ;  /* 0x0000000e000ea310 */ /* 0x000e240000301000 */
[----:B0-----:R-:W-:-:S04]  /*0d00*/  @!P2 FMUL R17, R14, 0.125 ;  /* 0x3e0000000e11a820 */ /* 0x001fc80000400000 */
[----:B------:R-:W-:Y:S01]  /*0d10*/  FADD R22, R22, R17 ;  /* 0x0000001116167221 */ /* 0x000fe20000000000 */
[----:B------:R-:W-:Y:S06]  /*0d20*/  @P0 BRA `(.L_x_149) ;  /* 0xfffffff400980947 */ /* 0x000fec000383ffff */
.L_x_136:
[----:B------:R-:W-:Y:S05]  /*0d30*/  BSYNC.RECONVERGENT B1 ;  /* 0x0000000000017941 */ /* 0x000fea0003800200 */
.L_x_135:
[----:B------:R-:W-:-:S13]  /*0d40*/  LOP3.LUT P0, R12, R9, 0x3, RZ, 0xc0, !PT ;  /* 0x00000003090c7812 */ /* 0x000fda000780c0ff */
[----:B------:R-:W-:Y:S05]  /*0d50*/  @!P0 BRA `(.L_x_134) ;  /* 0x0000000400e88947 */ /* 0x000fea0003800000 */
[----:B------:R-:W-:Y:S01]  /*0d60*/  ISETP.NE.AND P0, PT, R12, 0x1, PT ;  /* 0x000000010c00780c */ /* 0x000fe20003f05270 */
[----:B------:R-:W-:-:S12]  /*0d70*/  BSSY.RECONVERGENT B1, `(.L_x_150) ;  /* 0x000004f000017945 */ /* 0x000fd80003800200 */
[----:B------:R-:W-:Y:S05]  /*0d80*/  @!P0 BRA `(.L_x_151) ;  /* 0x0000000400348947 */ /* 0x000fea0003800000 */
[----:B------:R-:W0:Y:S01]  /*0d90*/  LDC.64 R12, c[0x0][0x380] ;  /* 0x0000e000ff0c7b82 */ /* 0x000e220000000a00 */
[----:B-----5:R-:W-:-:S05]  /*0da0*/  IADD3 R17, PT, PT, R10, R11, RZ ;  /* 0x0000000b0a117210 */ /* 0x020fca0007ffe0ff */
[----:B0-----:R-:W-:-:S05]  /*0db0*/  IMAD.WIDE.U32 R12, R17, 0xc, R12 ;  /* 0x0000000c110c7825 */ /* 0x001fca00078e000c */
[----:B------:R-:W2:Y:S04]  /*0dc0*/  LDG.E R15, desc[UR6][R12.64+0x4] ;  /* 0x000004060c0f7981 */ /* 0x000ea8000c1e1900 */
[----:B------:R-:W3:Y:S04]  /*0dd0*/  LDG.E R14, desc[UR6][R12.64] ;  /* 0x000000060c0e7981 */ /* 0x000ee8000c1e1900 */
[----:B------:R-:W4:Y:S01]  /*0de0*/  LDG.E R16, desc[UR6][R12.64+0x8] ;  /* 0x000008060c107981 */ /* 0x000f22000c1e1900 */
[----:B------:R-:W-:Y:S01]  /*0df0*/  BSSY.RECONVERGENT B2, `(.L_x_152) ;  /* 0x0000013000027945 */ /* 0x000fe20003800200 */
        /* <DEDUP_REMOVED lines=14> */
.L_x_153:
[----:B------:R-:W-:Y:S01]  /*0ee0*/  FMUL.FTZ R21, R18, R15 ;  /* 0x0000000f12157220 */ /* 0x000fe20000410000 */
[----:B------:R-:W-:-:S03]  /*0ef0*/  FMUL.FTZ R13, R15, 0.5 ;  /* 0x3f0000000f0d7820 */ /* 0x000fc60000410000 */
[----:B------:R-:W-:-:S04]  /*0f00*/  FFMA R12, -R21, R21, R18 ;  /* 0x00000015150c7223 */ /* 0x000fc80000000112 */
[----:B------:R-:W-:-:S07]  /*0f10*/  FFMA R21, R12, R13, R21 ;  /* 0x0000000d0c157223 */ /* 0x000fce0000000015 */
.L_x_154:
[----:B------:R-:W-:Y:S05]  /*0f20*/  BSYNC.RECONVERGENT B2 ;  /* 0x0000000000027941 */ /* 0x000fea0003800200 */
.L_x_152:
[----:B------:R-:W0:Y:S01]  /*0f30*/  LDC.64 R12, c[0x0][0x380] ;  /* 0x0000e000ff0c7b82 */ /* 0x000e220000000a00 */
[----:B------:R-:W-:-:S05]  /*0f40*/  IADD3 R17, PT, PT, R17, 0x1, RZ ;  /* 0x0000000111117810 */ /* 0x000fca0007ffe0ff */
[----:B0-----:R-:W-:-:S05]  /*0f50*/  IMAD.WIDE.U32 R12, R17, 0xc, R12 ;  /* 0x0000000c110c7825 */ /* 0x001fca00078e000c */
[----:B------:R-:W2:Y:S04]  /*0f60*/  LDG.E R19, desc[UR6][R12.64+0x4] ;  /* 0x000004060c137981 */ /* 0x000ea8000c1e1900 */
[----:B------:R-:W3:Y:S04]  /*0f70*/  LDG.E R20, desc[UR6][R12.64] ;  /* 0x000000060c147981 */ /* 0x000ee8000c1e1900 */
[----:B------:R0:W4:Y:S01]  /*0f80*/  LDG.E R24, desc[UR6][R12.64+0x8] ;  /* 0x000008060c187981 */ /* 0x000122000c1e1900 */
[----:B------:R-:W-:Y:S01]  /*0f90*/  FSETP.GT.AND P0, PT, R21, 1.7999999523162841797, PT ;  /* 0x3fe666661500780b */ /* 0x000fe20003f04000 */
[----:B------:R-:W-:Y:S01]  /*0fa0*/  BSSY.RECONVERGENT B2, `(.L_x_155) ;  /* 0x000001e000027945 */ /* 0x000fe20003800200 */
[----:B0-----:R-:W-:-:S11]  /*0fb0*/  MOV R13, RZ ;  /* 0x000000ff000d7202 */ /* 0x001fd60000000f00 */
[----:B------:R-:W-:Y:S01]  /*0fc0*/  @!P0 FADD R18, -R18, 3.2399997711181640625 ;  /* 0x404f5c2812128421 */ /* 0x000fe20000000100 */
[----:B------:R-:W-:Y:S02]  /*0fd0*/  @!P0 MOV R16, 0x1112932 ;  /* 0x0111293200108802 */ /* 0x000fe40000000f00 */
[----:B------:R-:W-:Y:S01]  /*0fe0*/  @!P0 MOV R17, 0x3f802cef ;  /* 0x3f802cef00118802 */ /* 0x000fe20000000f00 */
[----:B------:R-:W-:-:S04]  /*0ff0*/  @!P0 FMUL R15, R18, R18 ;  /* 0x00000012120f8220 */ /* 0x000fc80000400000 */
[----:B------:R-:W-:-:S04]  /*1000*/  @!P0 FMUL R18, R18, R15 ;  /* 0x0000000f12128220 */ /* 0x000fc80000400000 */
        /* <DEDUP_REMOVED lines=19> */
.L_x_156:
[----:B------:R-:W-:Y:S01]  /*1140*/  FMUL.FTZ R21, R12, R17 ;  /* 0x000000110c157220 */ /* 0x000fe20000410000 */
[----:B------:R-:W-:-:S03]  /*1150*/  FMUL.FTZ R13, R17, 0.5 ;  /* 0x3f000000110d7820 */ /* 0x000fc60000410000 */
[----:B------:R-:W-:-:S04]  /*1160*/  FFMA R14, -R21, R21, R12 ;  /* 0x00000015150e7223 */ /* 0x000fc8000000010c */
[----:B------:R-:W-:-:S07]  /*1170*/  FFMA R21, R14, R13, R21 ;  /* 0x0000000d0e157223 */ /* 0x000fce0000000015 */
.L_x_157:
[----:B------:R-:W-:Y:S05]  /*1180*/  BSYNC.RECONVERGENT B2 ;  /* 0x0000000000027941 */ /* 0x000fea0003800200 */
.L_x_155:
[----:B------:R-:W-:Y:S02]  /*1190*/  FSETP.GT.AND P0, PT, R21, 1.7999999523162841797, PT ;  /* 0x3fe666661500780b */ /* 0x000fe40003f04000 */
[----:B------:R-:W-:-:S11]  /*11a0*/  IADD3 R11, PT, PT, R11, 0x2, RZ ;  /* 0x000000020b0b7810 */ /* 0x000fd60007ffe0ff */
        /* <DEDUP_REMOVED lines=11> */
.L_x_151:
[----:B------:R-:W-:Y:S05]  /*1260*/  BSYNC.RECONVERGENT B1 ;  /* 0x0000000000017941 */ /* 0x000fea0003800200 */
.L_x_150:
[----:B------:R-:W-:-:S04]  /*1270*/  LOP3.LUT R9, R9, 0x1, RZ, 0xc0, !PT ;  /* 0x0000000109097812 */ /* 0x000fc800078ec0ff */
[----:B------:R-:W-:-:S13]  /*1280*/  ISETP.NE.U32.AND P0, PT, R9, 0x1, PT ;  /* 0x000000010900780c */ /* 0x000fda0003f05070 */
[----:B------:R-:W-:Y:S05]  /*1290*/  @P0 BRA `(.L_x_134) ;  /* 0x0000000000980947 */ /* 0x000fea0003800000 */
        /* <DEDUP_REMOVED lines=21> */
.L_x_159:
[----:B------:R-:W-:Y:S01]  /*13f0*/  FMUL.FTZ R21, R12, R13 ;  /* 0x0000000d0c157220 */ /* 0x000fe20000410000 */
[----:B------:R-:W-:-:S03]  /*1400*/  FMUL.FTZ R9, R13, 0.5 ;  /* 0x3f0000000d097820 */ /* 0x000fc60000410000 */
[----:B------:R-:W-:-:S04]  /*1410*/  FFMA R10, -R21, R21, R12 ;  /* 0x00000015150a7223 */ /* 0x000fc8000000010c */
[----:B------:R-:W-:-:S07]  /*1420*/  FFMA R21, R10, R9, R21 ;  /* 0x000000090a157223 */ /* 0x000fce0000000015 */
.L_x_160:
[----:B------:R-:W-:Y:S05]  /*1430*/  BSYNC.RECONVERGENT B1 ;  /* 0x0000000000017941 */ /* 0x000fea0003800200 */
.L_x_158:
[----:B------:R-:W-:-:S13]  /*1440*/  FSETP.GT.AND P0, PT, R21, 1.7999999523162841797, PT ;  /* 0x3fe666661500780b */ /* 0x000fda0003f04000 */
[----:B------:R-:W-:Y:S01]  /*1450*/  @!P0 FADD R9, -R12, 3.2399997711181640625 ;  /* 0x404f5c280c098421 */ /* 0x000fe20000000100 */
[----:B------:R-:W-:Y:S02]  /*1460*/  @!P0 MOV R12, 0x1112932 ;  /* 0x01112932000c8802 */ /* 0x000fe40000000f00 */
[----:B------:R-:W-:Y:S01]  /*1470*/  @!P0 MOV R13, 0x3f802cef ;  /* 0x3f802cef000d8802 */ /* 0x000fe20000000f00 */
[----:B------:R-:W-:-:S04]  /*1480*/  @!P0 FMUL R10, R9, R9 ;  /* 0x00000009090a8220 */ /* 0x000fc80000400000 */
[----:B------:R-:W-:Y:S01]  /*1490*/  @!P0 FMUL R14, R9, R10 ;  /* 0x0000000a090e8220 */ /* 0x000fe20000400000 */
[----:B------:R-:W-:-:S03]  /*14a0*/  MOV R9, RZ ;  /* 0x000000ff00097202 */ /* 0x000fc60000000f00 */
[----:B------:R-:W0:Y:S02]  /*14b0*/  @!P0 F2F.F64.F32 R10, R14 ;  /* 0x0000000e000a8310 */ /* 0x000e240000201800 */
[----:B0-----:R-:W-:-:S10]  /*14c0*/  @!P0 DMUL R10, R10, R12 ;  /* 0x0000000c0a0a8228 */ /* 0x001fd40000000000 */
[----:B------:R-:W0:Y:S02]  /*14d0*/  @!P0 F2F.F32.F64 R10, R10 ;  /* 0x0000000a000a8310 */ /* 0x000e240000301000 */
[----:B0-----:R-:W-:-:S04]  /*14e0*/  @!P0 FMUL R9, R10, 0.125 ;  /* 0x3e0000000a098820 */ /* 0x001fc80000400000 */
[----:B------:R-:W-:-:S07]  /*14f0*/  FADD R22, R22, R9 ;  /* 0x0000000916167221 */ /* 0x000fce0000000000 */
.L_x_134:
[----:B------:R-:W-:Y:S05]  /*1500*/  BSYNC.RECONVERGENT B0 ;  /* 0x0000000000007941 */ /* 0x000fea0003800200 */
.L_x_133:
[----:B------:R-:W-:Y:S05]  /*1510*/  @P1 BRA `(.L_x_161) ;  /* 0xffffffec00181947 */ /* 0x000fea000383ffff */
[----:B-----5:R-:W0:Y:S01]  /*1520*/  LDC.64 R2, c[0x0][0x388] ;  /* 0x0000e200ff027b82 */ /* 0x020e220000000a00 */
[----:B------:R-:W1:Y:S01]  /*1530*/  LDCU UR5, c[0x0][0x3a8] ;  /* 0x00007500ff0577ac */ /* 0x000e620008000800 */
[C---:B0-----:R-:W-:Y:S01]  /*1540*/  IMAD.WIDE.U32 R2, R0.reuse, 0x4, R2 ;  /* 0x0000000400027825 */ /* 0x041fe200078e0002 */
[----:B------:R-:W-:-:S04]  /*1550*/  IADD3 R0, PT, PT, R0, UR4, RZ ;  /* 0x0000000400007c10 */ /* 0x000fc8000fffe0ff */
[----:B------:R0:W-:Y:S01]  /*1560*/  STG.E desc[UR6][R2.64], R22 ;  /* 0x0000001602007986 */ /* 0x0001e2000c101906 */
[----:B-1----:R-:W-:-:S13]  /*1570*/  ISETP.GE.U32.AND P0, PT, R0, UR5, PT ;  /* 0x0000000500007c0c */ /* 0x002fda000bf06070 */
[----:B0-----:R-:W-:Y:S05]  /*1580*/  @!P0 BRA `(.L_x_162) ;  /* 0xffffffe800c88947 */ /* 0x001fea000383ffff */
[----:B------:R-:W-:Y:S05]  /*1590*/  EXIT ;  /* 0x000000000000794d */ /* 0x000fea0003800000 */
        .weak           $__internal_5_$__cuda_sm20_sqrt_rn_f32_slowpath
        .type           $__internal_5_$__cuda_sm20_sqrt_rn_f32_slowpath,@function
        .size           $__internal_5_$__cuda_sm20_sqrt_rn_f32_slowpath,(.L_x_208 - $__internal_5_$__cuda_sm20_sqrt_rn_f32_slowpath)
$__internal_5_$__cuda_sm20_sqrt_rn_f32_slowpath:
        /* <DEDUP_REMOVED lines=19> */
.L_x_163:
[----:B------:R-:W-:Y:S01]  /*16d0*/  HFMA2 R15, -RZ, RZ, 0, 0 ;  /* 0x00000000ff0f7431 */ /* 0x000fe200000001ff */
[----:B------:R-:W-:-:S04]  /*16e0*/  MOV R14, R16 ;  /* 0x00000010000e7202 */ /* 0x000fc80000000f00 */
[----:B------:R-:W-:Y:S05]  /*16f0*/  RET.REL.NODEC R14 `(_Z24calculateDensitiesGlobalP6float3PfPjS2_S2_j) ;  /* 0xffffffe80e407950 */ /* 0x000fea0003c3ffff */
.L_x_164:
        /* <DEDUP_REMOVED lines=16> */
.L_x_208:


//--------------------- .text._Z12countingSortPjS_S_S_S_P6float3S1_S1_S1_P6StatesS3_PfS4_j --------------------------
	.section	.text._Z12countingSortPjS_S_S_S_P6float3S1_S1_S1_P6StatesS3_PfS4_j,"ax",@progbits
	.align	128
        .global         _Z12countingSortPjS_S_S_S_P6float3S1_S1_S1_P6StatesS3_PfS4_j
        .type           _Z12countingSortPjS_S_S_S_P6float3S1_S1_S1_P6StatesS3_PfS4_j,@function
        .size           _Z12countingSortPjS_S_S_S_P6float3S1_S1_S1_P6StatesS3_PfS4_j,(.L_x_214 - _Z12countingSortPjS_S_S_S_P6float3S1_S1_S1_P6StatesS3_PfS4_j)
        .other          _Z12countingSortPjS_S_S_S_P6float3S1_S1_S1_P6StatesS3_PfS4_j,@"STO_CUDA_ENTRY STV_DEFAULT"
_Z12countingSortPjS_S_S_S_P6float3S1_S1_S1_P6StatesS3_PfS4_j:
.text._Z12countingSortPjS_S_S_S_P6float3S1_S1_S1_P6StatesS3_PfS4_j:
[----:B------:R-:W0:Y:S01]  /*0000*/  LDC R1, c[0x0][0x37c] ;  /* 0x0000df00ff017b82 */ /* 0x000e220000000800 */
[----:B------:R-:W1:Y:S01]  /*0010*/  S2R R19, SR_CTAID.X ;  /* 0x0000000000137919 */ /* 0x000e620000002500 */
[----:B------:R-:W2:Y:S01]  /*0020*/  LDCU UR5, c[0x0][0x2fc] ;  /* 0x00005f80ff0577ac */ /* 0x000ea20008000800 */
[----:B0-----:R-:W-:Y:S01]  /*0030*/  IADD3 R1, PT, PT, R1, -0x38, RZ ;  /* 0xffffffc801017810 */ /* 0x001fe20007ffe0ff */
[----:B------:R-:W1:Y:S01]  /*0040*/  S2R R0, SR_TID.X ;  /* 0x0000000000007919 */ /* 0x000e620000002100 */
[----:B------:R-:W1:Y:S01]  /*0050*/  LDCU UR38, c[0x0][0x360] ;  /* 0x00006c00ff2677ac */ /* 0x000e620008000800 */
[----:B------:R-:W0:Y:S01]  /*0060*/  LDCU UR6, c[0x0][0x3e8] ;  /* 0x00007d00ff0677ac */ /* 0x000e220008000800 */
[----:B------:R-:W3:Y:S02]  /*0070*/  LDCU UR4, c[0x0][0x2f8] ;  /* 0x00005f00ff0477ac */ /* 0x000ee40008000800 */
[----:B---3--:R-:W-:-:S04]  /*0080*/  IADD3 R2, P1, PT, R1, UR4, RZ ;  /* 0x0000000401027c10 */ /* 0x008fc8000ff3e0ff */
[----:B--2---:R-:W-:Y:S01]  /*0090*/  IADD3.X R24, PT, PT, RZ, UR5, RZ, P1, !PT ;  /* 0x00000005ff187c10 */ /* 0x004fe20008ffe4ff */
[----:B-1----:R-:W-:-:S05]  /*00a0*/  IMAD R19, R19, UR38, R0 ;  /* 0x0000002613137c24 */ /* 0x002fca000f8e0200 */
[----:B0-----:R-:W-:-:S13]  /*00b0*/  ISETP.GE.U32.AND P0, PT, R19, UR6, PT ;  /* 0x0000000613007c0c */ /* 0x001fda000bf06070 */
[----:B------:R-:W-:Y:S05]  /*00c0*/  @P0 EXIT ;  /* 0x000000000000094d */ /* 0x000fea0003800000 */
[----:B------:R-:W0:Y:S01]  /*00d0*/  LDCU UR4, c[0x0][0x370] ;  /* 0x00006e00ff0477ac */ /* 0x000e220008000800 */
[----:B------:R-:W1:Y:S01]  /*00e0*/  LDCU.64 UR36, c[0x0][0x358] ;  /* 0x00006b00ff2477ac */ /* 0x000e620008000a00 */
[----:B------:R-:W2:Y:S01]  /*00f0*/  LDCU UR39, c[0x0][0x3e8] ;  /* 0x00007d00ff2777ac */ /* 0x000ea20008000800 */
[----:B0-----:R-:W-:-:S12]  /*0100*/  UIMAD UR38, UR38, UR4, URZ ;  /* 0x00000004262672a4 */ /* 0x001fd8000f8e02ff */
.L_x_169:
[----:B-1----:R-:W0:Y:S02]  /*0110*/  LDC.64 R4, c[0x0][0x390] ;  /* 0x0000e400ff047b82 */ /* 0x002e240000000a00 */
[----:B0-----:R-:W-:-:S05]  /*0120*/  IMAD.WIDE.U32 R4, R19, 0x4, R4 ;  /* 0x0000000413047825 */ /* 0x001fca00078e0004 */
[----:B-1----:R-:W3:Y:S01]  /*0130*/  LDG.E R23, desc[UR36][R4.64] ;  /* 0x0000002404177981 */ /* 0x002ee2000c1e1900 */
[----:B------:R-:W-:Y:S01]  /*0140*/  BSSY.RECONVERGENT B7, `(.L_x_165) ;  /* 0x000004b000077945 */ /* 0x000fe20003800200 */
[----:B---3--:R-:W-:-:S13]  /*0150*/  ISETP.GT.U32.AND P0, PT, R23, 0xfff, PT ;  /* 0x00000fff1700780c */ /* 0x008fda0003f04070 */
[----:B------:R-:W-:Y:S05]  /*0160*/  @P0 BRA `(.L_x_166) ;  /* 0x0000000400200947 */ /* 0x000fea0003800000 */
[----:B------:R-:W0:Y:S08]  /*0170*/  LDC.64 R8, c[0x0][0x388] ;  /* 0x0000e200ff087b82 */ /* 0x000e300000000a00 */
[----:B------:R-:W1:Y:S08]  /*0180*/  LDC.64 R10, c[0x0][0x3a0] ;  /* 0x0000e800ff0a7b82 */ /* 0x000e700000000a00 */
[----:B------:R-:W3:Y:S01]  /*0190*/  LDC.64 R4, c[0x0][0x380] ;  /* 0x0000e000ff047b82 */ /* 0x000ee20000000a00 */
[----:B0-----:R-:W-:-:S07]  /*01a0*/  IMAD.WIDE.U32 R8, R19, 0x4, R8 ;  /* 0x0000000413087825 */ /* 0x001fce00078e0008 */
[----:B------:R-:W0:Y:S01]  /*01b0*/  LDC.64 R16, c[0x0][0x3b8] ;  /* 0x0000ee00ff107b82 */ /* 0x000e220000000a00 */
[----:B------:R-:W4:Y:S01]  /*01c0*/  LDG.E R7, desc[UR36][R8.64] ;  /* 0x0000002408077981 */ /* 0x000f22000c1e1900 */
[----:B-1----:R-:W-:-:S05]  /*01d0*/  IMAD.WIDE.U32 R10, R23, 0x4, R10 ;  /* 0x00000004170a7825 */ /* 0x002fca00078e000a */
[----:B------:R-:W4:Y:S01]  /*01e0*/  LDG.E R18, desc[UR36][R10.64] ;  /* 0x000000240a127981 */ /* 0x000f22000c1e1900 */
[----:B---3--:R-:W-:-:S05]  /*01f0*/  IMAD.WIDE.U32 R4, R23, 0x4, R4 ;  /* 0x0000000417047825 */ /* 0x008fca00078e0004 */
[----:B------:R-:W3:Y:S01]  /*0200*/  LDG.E R6, desc[UR36][R4.64] ;  /* 0x0000002404067981 */ /* 0x000ee2000c1e1900 */
[----:B------:R-:W-:Y:S01]  /*0210*/  BSSY.RECONVERGENT B6, `(.L_x_167) ;  /* 0x000001c000067945 */ /* 0x000fe20003800200 */
[----:B0-----:R-:W-:Y:S01]  /*0220*/  IMAD.WIDE.U32 R16, R19, 0xc, R16 ;  /* 0x0000000c13107825 */ /* 0x001fe200078e0010 */
[----:B----4-:R-:W-:Y:S02]  /*0230*/  ISETP.GE.U32.AND P0, PT, R7, R18, PT ;  /* 0x000000120700720c */ /* 0x010fe40003f06070 */
[----:B---3--:R-:W-:-:S11]  /*0240*/  IADD3 R22, PT, PT, R6, R7, RZ ;  /* 0x0000000706167210 */ /* 0x008fd60007ffe0ff */
[----:B------:R-:W-:Y:S05]  /*0250*/  @!P0 BRA `(.L_x_168) ;  /* 0x00000000005c8947 */ /* 0x000fea0003800000 */
[----:B------:R-:W3:Y:S01]  /*0260*/  LDG.E R8, desc[UR36][R16.64] ;  /* 0x0000002410087981 */ /* 0x000ee2000c1e1900 */
[----:B------:R-:W0:Y:S03]  /*0270*/  LDC R20, c[0x0][0x3e8] ;  /* 0x0000fa00ff147b82 */ /* 0x000e260000000800 */
[----:B------:R-:W4:Y:S04]  /*0280*/  LDG.E R10, desc[UR36][R16.64+0x4] ;  /* 0x00000424100a7981 */ /* 0x000f28000c1e1900 */
[----:B------:R-:W5:Y:S01]  /*0290*/  LDG.E R12, desc[UR36][R16.64+0x8] ;  /* 0x00000824100c7981 */ /* 0x000f62000c1e1900 */
[----:B------:R-:W-:Y:S01]  /*02a0*/  MOV R0, 0x58 ;  /* 0x0000005800007802 */ /* 0x000fe20000000f00 */
[----:B------:R-:W1:Y:S02]  /*02b0*/  LDCU.64 UR4, c[0x4][0x50] ;  /* 0x01000a00ff0477ac */ /* 0x000e640008000a00 */
[----:B------:R-:W-:Y:S01]  /*02c0*/  STL.64 [R1+0x10], R18 ;  /* 0x0000101201007387 */ /* 0x000fe20000100a00 */
[----:B------:R0:W2:Y:S03]  /*02d0*/  LDC.64 R14, c[0x4][R0] ;  /* 0x01000000000e7b82 */ /* 0x0000a60000000a00 */
[----:B------:R-:W-:Y:S04]  /*02e0*/  STL.64 [R1], R22 ;  /* 0x0000001601007387 */ /* 0x000fe80000100a00 */
[----:B------:R1:W-:Y:S04]  /*02f0*/  STL.64 [R1+0x8], R6 ;  /* 0x0000080601007387 */ /* 0x0003e80000100a00 */
[----:B0-----:R0:W-:Y:S01]  /*0300*/  STL [R1+0x30], R20 ;  /* 0x0000301401007387 */ /* 0x0011e20000100800 */
[----:B-1----:R-:W-:-:S02]  /*0310*/  MOV R4, UR4 ;  /* 0x0000000400047c02 */ /* 0x002fc40008000f00 */
[----:B------:R-:W-:Y:S02]  /*0320*/  MOV R5, UR5 ;  /* 0x0000000500057c02 */ /* 0x000fe40008000f00 */
[----:B------:R-:W-:Y:S02]  /*0330*/  MOV R6, R2 ;  /* 0x0000000200067202 */ /* 0x000fe40000000f00 */
[----:B------:R-:W-:Y:S01]  /*0340*/  MOV R7, R24 ;  /* 0x0000001800077202 */ /* 0x000fe20000000f00 */
[----:B---3--:R-:W1:Y:S08]  /*0350*/  F2F.F64.F32 R8, R8 ;  /* 0x0000000800087310 */ /* 0x008e700000201800 */
[----:B----4-:R-:W3:Y:S01]  /*0360*/  F2F.F64.F32 R10, R10 ;  /* 0x0000000a000a7310 */ /* 0x010ee20000201800 */
[----:B-1----:R0:W-:Y:S07]  /*0370*/  STL.64 [R1+0x18], R8 ;  /* 0x0000180801007387 */ /* 0x0021ee0000100a00 */
[----:B-----5:R-:W1:Y:S01]  /*0380*/  F2F.F64.F32 R12, R12 ;  /* 0x0000000c000c7310 */ /* 0x020e620000201800 */
[----:B---3--:R0:W-:Y:S04]  /*0390*/  STL.64 [R1+0x20], R10 ;  /* 0x0000200a01007387 */ /* 0x0081e80000100a00 */
[----:B-12---:R0:W-:Y:S02]  /*03a0*/  STL.64 [R1+0x28], R12 ;  /* 0x0000280c01007387 */ /* 0x0061e40000100a00 */
[----:B0-----:R-:W-:-:S07]  /*03b0*/  LEPC R20, `(.L_x_168) ;  /* 0x000000001014794e */ /* 0x001fce0000000000 */
[----:B------:R-:W-:Y:S05]  /*03c0*/  CALL.ABS.NOINC R14 ;  /* 0x000000000e007343 */ /* 0x000fea0003c00000 */
.L_x_168:
[----:B--2---:R-:W-:Y:S05]  /*03d0*/  BSYNC.RECONVERGENT B6 ;  /* 0x0000000000067941 */ /* 0x004fea0003800200 */
.L_x_167:
[----:B------:R-:W2:Y:S01]  /*03e0*/  LDG.E R3, desc[UR36][R16.64] ;  /* 0x0000002410037981 */ /* 0x000ea2000c1e1900 */
[----:B------:R-:W0:Y:S03]  /*03f0*/  LDC.64 R4, c[0x0][0x3c0] ;  /* 0x0000f000ff047b82 */ /* 0x000e260000000a00 */
[----:B------:R-:W3:Y:S04]  /*0400*/  LDG.E R13, desc[UR36][R16.64+0x4] ;  /* 0x00000424100d7981 */ /* 0x000ee8000c1e1900 */
[----:B------:R-:W4:Y:S01]  /*0410*/  LDG.E R15, desc[UR36][R16.64+0x8] ;  /* 0x00000824100f7981 */ /* 0x000f22000c1e1900 */
[----:B------:R-:W1:Y:S08]  /*0420*/  LDC.64 R8, c[0x0][0x3a8] ;  /* 0x0000ea00ff087b82 */ /* 0x000e700000000a00 */
[----:B------:R-:W5:Y:S01]  /*0430*/  LDC.64 R6, c[0x0][0x3b0] ;  /* 0x0000ec00ff067b82 */ /* 0x000f620000000a00 */
[----:B0-----:R-:W-:-:S07]  /*0440*/  IMAD.WIDE R4, R22, 0xc, R4 ;  /* 0x0000000c16047825 */ /* 0x001fce00078e0204 */
[----:B------:R-:W0:Y:S01]  /*0450*/  LDC.64 R10, c[0x0][0x3c8] ;  /* 0x0000f200ff0a7b82 */ /* 0x000e220000000a00 */
[C---:B-1----:R-:W-:Y:S01]  /*0460*/  IMAD.WIDE.U32 R8, R19.reuse, 0xc, R8 ;  /* 0x0000000c13087825 */ /* 0x042fe200078e0008 */
[----:B--2---:R-:W-:Y:S04]  /*0470*/  STG.E desc[UR36][R4.64], R3 ;  /* 0x0000000304007986 */ /* 0x004fe8000c101924 */
[----:B---3--:R1:W-:Y:S04]  /*0480*/  STG.E desc[UR36][R4.64+0x4], R13 ;  /* 0x0000040d04007986 */ /* 0x0083e8000c101924 */
[----:B----4-:R2:W-:Y:S04]  /*0490*/  STG.E desc[UR36][R4.64+0x8], R15 ;  /* 0x0000080f04007986 */ /* 0x0105e8000c101924 */
[----:B------:R-:W3:Y:S04]  /*04a0*/  LDG.E R21, desc[UR36][R8.64] ;  /* 0x0000002408157981 */ /* 0x000ee8000c1e1900 */
[----:B------:R-:W4:Y:S01]  /*04b0*/  LDG.E R25, desc[UR36][R8.64+0x4] ;  /* 0x0000042408197981 */ /* 0x000f22000c1e1900 */
[----:B-----5:R-:W-:Y:S01]  /*04c0*/  IMAD.WIDE R6, R22, 0xc, R6 ;  /* 0x0000000c16067825 */ /* 0x020fe200078e0206 */
[----:B-1----:R-:W1:Y:S02]  /*04d0*/  LDC.64 R12, c[0x0][0x3d8] ;  /* 0x0000f600ff0c7b82 */ /* 0x002e640000000a00 */
[----:B------:R-:W5:Y:S01]  /*04e0*/  LDG.E R27, desc[UR36][R8.64+0x8] ;  /* 0x00000824081b7981 */ /* 0x000f62000c1e1900 */
[----:B0-----:R-:W-:-:S05]  /*04f0*/  IMAD.WIDE.U32 R10, R19, 0x4, R10 ;  /* 0x00000004130a7825 */ /* 0x001fca00078e000a */
[----:B--2---:R-:W0:Y:S08]  /*0500*/  LDC.64 R4, c[0x0][0x3d0] ;  /* 0x0000f400ff047b82 */ /* 0x004e300000000a00 */
[----:B------:R-:W2:Y:S01]  /*0510*/  LDC.64 R14, c[0x0][0x398] ;  /* 0x0000e600ff0e7b82 */ /* 0x000ea20000000a00 */
[----:B---3--:R-:W-:Y:S04]  /*0520*/  STG.E desc[UR36][R6.64], R21 ;  /* 0x0000001506007986 */ /* 0x008fe8000c101924 */
[----:B----4-:R-:W-:Y:S04]  /*0530*/  STG.E desc[UR36][R6.64+0x4], R25 ;  /* 0x0000041906007986 */ /* 0x010fe8000c101924 */
[----:B-----5:R2:W-:Y:S04]  /*0540*/  STG.E desc[UR36][R6.64+0x8], R27 ;  /* 0x0000081b06007986 */ /* 0x0205e8000c101924 */
[----:B------:R-:W3:Y:S01]  /*0550*/  LDG.E R11, desc[UR36][R10.64] ;  /* 0x000000240a0b7981 */ /* 0x000ee2000c1e1900 */
[----:B0-----:R-:W-:-:S04]  /*0560*/  IMAD.WIDE R4, R22, 0x4, R4 ;  /* 0x0000000416047825 */ /* 0x001fc800078e0204 */
[----:B-1----:R-:W-:Y:S02]  /*0570*/  IMAD.WIDE.U32 R8, R19, 0x4, R12 ;  /* 0x0000000413087825 */ /* 0x002fe400078e000c */
[----:B------:R-:W0:Y:S01]  /*0580*/  LDC.64 R12, c[0x0][0x3e0] ;  /* 0x0000f800ff0c7b82 */ /* 0x000e220000000a00 */
[----:B---3--:R1:W-:Y:S04]  /*0590*/  STG.E desc[UR36][R4.64], R11 ;  /* 0x0000000b04007986 */ /* 0x0083e8000c101924 */
[----:B------:R-:W3:Y:S01]  /*05a0*/  LDG.E R9, desc[UR36][R8.64] ;  /* 0x0000002408097981 */ /* 0x000ee2000c1e1900 */
[----:B0-----:R-:W-:-:S04]  /*05b0*/  IMAD.WIDE R12, R22, 0x4, R12 ;  /* 0x00000004160c7825 */ /* 0x001fc800078e020c */
[----:B--2---:R-:W-:Y:S01]  /*05c0*/  IMAD.WIDE R6, R22, 0x4, R14 ;  /* 0x0000000416067825 */ /* 0x004fe200078e020e */
[----:B---3--:R1:W-:Y:S04]  /*05d0*/  STG.E desc[UR36][R12.64], R9 ;  /* 0x000000090c007986 */ /* 0x0083e8000c101924 */
[----:B------:R1:W-:Y:S02]  /*05e0*/  STG.E desc[UR36][R6.64], R23 ;  /* 0x0000001706007986 */ /* 0x0003e4000c101924 */
.L_x_166:
[----:B--2---:R-:W-:Y:S05]  /*05f0*/  BSYNC.RECONVERGENT B7 ;  /* 0x0000000000077941 */ /* 0x004fea0003800200 */
.L_x_165:
[----:B------:R-:W-:-:S04]  /*0600*/  IADD3 R19, PT, PT, R19, UR38, RZ ;  /* 0x0000002613137c10 */ /* 0x000fc8000fffe0ff */
[----:B------:R-:W-:-:S13]  /*0610*/  ISETP.GE.U32.AND P0, PT, R19, UR39, PT ;  /* 0x0000002713007c0c */ /* 0x000fda000bf06070 */
[----:B------:R-:W-:Y:S05]  /*0620*/  @!P0 BRA `(.L_x_169) ;  /* 0xfffffff800b88947 */ /* 0x000fea000383ffff */
[----:B------:R-:W-:Y:S05]  /*0630*/  EXIT ;  /* 0x000000000000794d */ /* 0x000fea0003800000 */
.L_x_170:
        /* <DEDUP_REMOVED lines=12> */
.L_x_214:


//--------------------- .text._Z18prefexSumPostShortPjS_i --------------------------
	.section	.text._Z18prefexSumPostShortPjS_i,"ax",@progbits
	.align	128
        .global         _Z18prefexSumPostShortPjS_i
        .type           _Z18prefexSumPostShortPjS_i,@function
        .size           _Z18prefexSumPostShortPjS_i,(.L_x_215 - _Z18prefexSumPostShortPjS_i)
        .other          _Z18prefexSumPostShortPjS_i,@"STO_CUDA_ENTRY STV_DEFAULT"
_Z18prefexSumPostShortPjS_i:
.text._Z18prefexSumPostShortPjS_i:
[----:B------:R-:W-:Y:S01]  /*0000*/  LDC R1, c[0x0][0x37c] ;  /* 0x0000df00ff017b82 */ /* 0x000fe20000000800 */
[----:B------:R-:W0:Y:S02]  /*0010*/  S2R R4, SR_CTAID.X ;  /* 0x0000000000047919 */ /* 0x000e240000002500 */
[----:B0-----:R-:W-:-:S13]  /*0020*/  ISETP.NE.AND P0, PT, R4, RZ, PT ;  /* 0x000000ff0400720c */ /* 0x001fda0003f05270 */
[----:B------:R-:W-:Y:S05]  /*0030*/  @!P0 EXIT ;  /* 0x000000000000894d */ /* 0x000fea0003800000 */
[----:B------:R-:W0:Y:S01]  /*0040*/  S2R R9, SR_TID.X ;  /* 0x0000000000097919 */ /* 0x000e220000002100 */
[----:B------:R-:W1:Y:S01]  /*0050*/  LDCU.64 UR8, c[0x0][0x358] ;  /* 0x00006b00ff0877ac */ /* 0x000e620008000a00 */
[----:B------:R-:W2:Y:S01]  /*0060*/  S2UR UR5, SR_CgaCtaId ;  /* 0x00000000000579c3 */ /* 0x000ea20000008800 */
[----:B------:R-:W3:Y:S07]  /*0070*/  LDCU UR6, c[0x0][0x360] ;  /* 0x00006c00ff0677ac */ /* 0x000eee0008000800 */
[----:B------:R-:W4:Y:S01]  /*0080*/  LDC.64 R6, c[0x0][0x380] ;  /* 0x0000e000ff067b82 */ /* 0x000f220000000a00 */
[----:B0-----:R-:W-:-:S13]  /*0090*/  ISETP.NE.AND P0, PT, R9, RZ, PT ;  /* 0x000000ff0900720c */ /* 0x001fda0003f05270 */
[----:B------:R-:W0:Y:S01]  /*00a0*/  @!P0 LDC.64 R2, c[0x0][0x388] ;  /* 0x0000e200ff028b82 */ /* 0x000e220000000a00 */
[----:B------:R-:W-:-:S05]  /*00b0*/  @!P0 IADD3 R5, PT, PT, R4, -0x1, RZ ;  /* 0xffffffff04058810 */ /* 0x000fca0007ffe0ff */
[----:B0-----:R-:W-:-:S05]  /*00c0*/  @!P0 IMAD.WIDE.U32 R2, R5, 0x4, R2 ;  /* 0x0000000405028825 */ /* 0x001fca00078e0002 */
[----:B-1----:R-:W5:Y:S01]  /*00d0*/  @!P0 LDG.E R0, desc[UR8][R2.64] ;  /* 0x0000000802008981 */ /* 0x002f62000c1e1900 */
[----:B------:R-:W-:Y:S01]  /*00e0*/  UMOV UR4, 0x400 ;  /* 0x0000040000047882 */ /* 0x000fe20000000000 */
[----:B---3--:R-:W-:Y:S01]  /*00f0*/  IMAD R4, R4, UR6, RZ ;  /* 0x0000000604047c24 */ /* 0x008fe2000f8e02ff */
[----:B--2---:R-:W-:-:S04]  /*0100*/  ULEA UR4, UR5, UR4, 0x18 ;  /* 0x0000000405047291 */ /* 0x004fc8000f8ec0ff */
[----:B------:R-:W-:-:S05]  /*0110*/  LEA R9, R4, R9, 0x1 ;  /* 0x0000000904097211 */ /* 0x000fca00078e08ff */
[C---:B----4-:R-:W-:Y:S01]  /*0120*/  IMAD.WIDE.U32 R4, R9.reuse, 0x4, R6 ;  /* 0x0000000409047825 */ /* 0x050fe200078e0006 */
[----:B-----5:R-:W-:Y:S01]  /*0130*/  @!P0 STS [UR4], R0 ;  /* 0x00000000ff008988 */ /* 0x020fe20008000804 */
[----:B------:R-:W-:Y:S06]  /*0140*/  BAR.SYNC.DEFER_BLOCKING 0x0 ;  /* 0x0000000000007b1d */ /* 0x000fec0000010000 */
[----:B------:R-:W2:Y:S01]  /*0150*/  LDG.E R3, desc[UR8][R4.64] ;  /* 0x0000000804037981 */ /* 0x000ea2000c1e1900 */
[----:B------:R-:W-:-:S03]  /*0160*/  IADD3 R11, PT, PT, R9, UR6, RZ ;  /* 0x00000006090b7c10 */ /* 0x000fc6000fffe0ff */
[----:B------:R-:W2:Y:S02]  /*0170*/  LDS R8, [UR4] ;  /* 0x00000004ff087984 */ /* 0x000ea40008000800 */
[----:B--2---:R-:W-:Y:S01]  /*0180*/  IADD3 R9, PT, PT, R8, R3, RZ ;  /* 0x0000000308097210 */ /* 0x004fe20007ffe0ff */
[----:B------:R-:W-:-:S04]  /*0190*/  IMAD.WIDE.U32 R2, R11, 0x4, R6 ;  /* 0x000000040b027825 */ /* 0x000fc800078e0006 */
[----:B------:R-:W-:Y:S04]  /*01a0*/  STG.E desc[UR8][R4.64], R9 ;  /* 0x0000000904007986 */ /* 0x000fe8000c101908 */
[----:B------:R-:W2:Y:S02]  /*01b0*/  LDG.E R7, desc[UR8][R2.64] ;  /* 0x0000000802077981 */ /* 0x000ea4000c1e1900 */
[----:B--2---:R-:W-:-:S05]  /*01c0*/  IADD3 R7, PT, PT, R8, R7, RZ ;  /* 0x0000000708077210 */ /* 0x004fca0007ffe0ff */
[----:B------:R-:W-:Y:S01]  /*01d0*/  STG.E desc[UR8][R2.64], R7 ;  /* 0x0000000702007986 */ /* 0x000fe2000c101908 */
[----:B------:R-:W-:Y:S05]  /*01e0*/  EXIT ;  /* 0x000000000000794d */ /* 0x000fea0003800000 */
.L_x_171:
        /* <DEDUP_REMOVED lines=9> */
.L_x_215:


//--------------------- .text._Z15prefixSumKernelPKjPjS1_j --------------------------
	.section	.text._Z15prefixSumKernelPKjPjS1_j,"ax",@progbits
	.align	128
        .global         _Z15prefixSumKernelPKjPjS1_j
        .type           _Z15prefixSumKernelPKjPjS1_j,@function
        .size           _Z15prefixSumKernelPKjPjS1_j,(.L_x_216 - _Z15prefixSumKernelPKjPjS1_j)
        .other          _Z15prefixSumKernelPKjPjS1_j,@"STO_CUDA_ENTRY STV_DEFAULT"
_Z15prefixSumKernelPKjPjS1_j:
.text._Z15prefixSumKernelPKjPjS1_j:
[----:B------:R-:W-:Y:S01]  /*0000*/  LDC R1, c[0x0][0x37c] ;  /* 0x0000df00ff017b82 */ /* 0x000fe20000000800 */
[----:B------:R-:W0:Y:S07]  /*0010*/  S2R R3, SR_CTAID.X ;  /* 0x0000000000037919 */ /* 0x000e2e0000002500 */
[----:B------:R-:W0:Y:S01]  /*0020*/  LDC R9, c[0x0][0x360] ;  /* 0x0000d800ff097b82 */ /* 0x000e220000000800 */
[----:B------:R-:W1:Y:S01]  /*0030*/  LDCU.64 UR4, c[0x0][0x358] ;  /* 0x00006b00ff0477ac */ /* 0x000e620008000a00 */
[----:B------:R-:W2:Y:S06]  /*0040*/  S2R R10, SR_TID.X ;  /* 0x00000000000a7919 */ /* 0x000eac0000002100 */
[----:B------:R-:W3:Y:S01]  /*0050*/  LDC.64 R14, c[0x0][0x380] ;  /* 0x0000e000ff0e7b82 */ /* 0x000ee20000000a00 */
[----:B0-----:R-:W-:-:S04]  /*0060*/  IMAD R5, R3, R9, RZ ;  /* 0x0000000903057224 */ /* 0x001fc800078e02ff */
[----:B--2---:R-:W-:-:S04]  /*0070*/  IMAD R2, R5, 0x2, R10 ;  /* 0x0000000205027824 */ /* 0x004fc800078e020a */
[C---:B------:R-:W-:Y:S02]  /*0080*/  IMAD.IADD R0, R2.reuse, 0x1, R9 ;  /* 0x0000000102007824 */ /* 0x040fe400078e0209 */
[----:B---3--:R-:W-:-:S04]  /*0090*/  IMAD.WIDE.U32 R12, R2, 0x4, R14 ;  /* 0x00000004020c7825 */ /* 0x008fc800078e000e */
[----:B------:R-:W-:Y:S02]  /*00a0*/  IMAD.WIDE.U32 R14, R0, 0x4, R14 ;  /* 0x00000004000e7825 */ /* 0x000fe400078e000e */
[----:B-1----:R-:W2:Y:S04]  /*00b0*/  LDG.E R13, desc[UR4][R12.64] ;  /* 0x000000040c0d7981 */ /* 0x002ea8000c1e1900 */
[----:B------:R-:W3:Y:S01]  /*00c0*/  LDG.E R15, desc[UR4][R14.64] ;  /* 0x000000040e0f7981 */ /* 0x000ee2000c1e1900 */
[----:B------:R-:W-:Y:S01]  /*00d0*/  MOV R5, 0x400 ;  /* 0x0000040000057802 */ /* 0x000fe20000000f00 */
[----:B------:R-:W-:Y:S01]  /*00e0*/  IMAD.MOV.U32 R11, RZ, RZ, 0x1 ;  /* 0x00000001ff0b7424 */ /* 0x000fe200078e00ff */
[----:B------:R-:W-:Y:S01]  /*00f0*/  LEA R8, R10, 0x2, 0x1 ;  /* 0x000000020a087811 */ /* 0x000fe200078e08ff */
[----:B------:R-:W0:Y:S01]  /*0100*/  S2R R4, SR_CgaCtaId ;  /* 0x0000000000047919 */ /* 0x000e220000008800 */
[----:B------:R-:W-:-:S02]  /*0110*/  SHF.L.U32 R7, R9, 0x1, RZ ;  /* 0x0000000109077819 */ /* 0x000fc400000006ff */
[----:B0-----:R-:W-:-:S04]  /*0120*/  LEA R5, R4, R5, 0x18 ;  /* 0x0000000504057211 */ /* 0x001fc800078ec0ff */
[----:B------:R-:W-:-:S05]  /*0130*/  LEA R6, R10, R5, 0x2 ;  /* 0x000000050a067211 */ /* 0x000fca00078e10ff */
[----:B------:R-:W-:Y:S01]  /*0140*/  IMAD R4, R9, 0x4, R6 ;  /* 0x0000000409047824 */ /* 0x000fe200078e0206 */
[----:B--2---:R0:W-:Y:S04]  /*0150*/  STS [R6], R13 ;  /* 0x0000000d06007388 */ /* 0x0041e80000000800 */
[----:B---3--:R0:W-:Y:S01]  /*0160*/  STS [R4], R15 ;  /* 0x0000000f04007388 */ /* 0x0081e20000000800 */
[----:B------:R-:W-:Y:S06]  /*0170*/  BAR.SYNC.DEFER_BLOCKING 0x0 ;  /* 0x0000000000007b1d */ /* 0x000fec0000010000 */
.L_x_172:
[----:B------:R-:W-:-:S04]  /*0180*/  IMAD R14, R8, R11, RZ ;  /* 0x0000000b080e7224 */ /* 0x000fc800078e02ff */
[----:B------:R-:W-:-:S05]  /*0190*/  VIADD R12, R14, 0xffffffff ;  /* 0xffffffff0e0c7836 */ /* 0x000fca0000000000 */
[----:B------:R-:W-:-:S13]  /*01a0*/  ISETP.GE.U32.AND P0, PT, R12, R7, PT ;  /* 0x000000070c00720c */ /* 0x000fda0003f06070 */
[----:B------:R-:W-:-:S05]  /*01b0*/  @!P0 IADD3 R12, PT, PT, R14, -R11, RZ ;  /* 0x8000000b0e0c8210 */ /* 0x000fca0007ffe0ff */
[----:B------:R-:W-:-:S05]  /*01c0*/  @!P0 IMAD R12, R12, 0x4, R5 ;  /* 0x000000040c0c8824 */ /* 0x000fca00078e0205 */
[C---:B0-----:R-:W-:Y:S02]  /*01d0*/  @!P0 LEA R13, R11.reuse, R12, 0x2 ;  /* 0x0000000c0b0d8211 */ /* 0x041fe400078e10ff */
[----:B------:R-:W-:Y:S01]  /*01e0*/  @!P0 LDS R12, [R12+-0x4] ;  /* 0xfffffc000c0c8984 */ /* 0x000fe20000000800 */
[----:B------:R-:W-:-:S03]  /*01f0*/  SHF.L.U32 R11, R11, 0x1, RZ ;  /* 0x000000010b0b7819 */ /* 0x000fc600000006ff */
[----:B------:R-:W0:Y:S02]  /*0200*/  @!P0 LDS R15, [R13+-0x4] ;  /* 0xfffffc000d0f8984 */ /* 0x000e240000000800 */
[----:B0-----:R-:W-:-:S05]  /*0210*/  @!P0 IMAD.IADD R14, R12, 0x1, R15 ;  /* 0x000000010c0e8824 */ /* 0x001fca00078e020f */
[----:B------:R1:W-:Y:S01]  /*0220*/  @!P0 STS [R13+-0x4], R14 ;  /* 0xfffffc0e0d008388 */ /* 0x0003e20000000800 */
[----:B------:R-:W-:Y:S01]  /*0230*/  BAR.SYNC.DEFER_BLOCKING 0x0 ;  /* 0x0000000000007b1d */ /* 0x000fe20000010000 */
[----:B------:R-:W-:-:S13]  /*0240*/  ISETP.GT.U32.AND P0, PT, R11, R9, PT ;  /* 0x000000090b00720c */ /* 0x000fda0003f04070 */
[----:B-1----:R-:W-:Y:S05]  /*0250*/  @!P0 BRA `(.L_x_172) ;  /* 0xfffffffc00c88947 */ /* 0x002fea000383ffff */
[----:B------:R-:W-:Y:S01]  /*0260*/  ISETP.NE.AND P0, PT, R10, RZ, PT ;  /* 0x000000ff0a00720c */ /* 0x000fe20003f05270 */
[----:B------:R-:W-:-:S12]  /*0270*/  BSSY.RECONVERGENT B0, `(.L_x_173) ;  /* 0x000000b000007945 */ /* 0x000fd80003800200 */
[----:B------:R-:W-:Y:S05]  /*0280*/  @P0 BRA `(.L_x_174) ;  /* 0x0000000000240947 */ /* 0x000fea0003800000 */
[----:B------:R-:W0:Y:S01]  /*0290*/  LDC.64 R10, c[0x0][0x390] ;  /* 0x0000e400ff0a7b82 */ /* 0x000e220000000a00 */
[----:B------:R-:W-:Y:S01]  /*02a0*/  IMAD R12, R9, 0x8, R5 ;  /* 0x00000008090c7824 */ /* 0x000fe200078e0205 */
[----:B0-----:R-:W-:-:S04]  /*02b0*/  ISETP.NE.U32.AND P0, PT, R10, RZ, PT ;  /* 0x000000ff0a00720c */ /* 0x001fc80003f05070 */
[----:B------:R-:W-:-:S13]  /*02c0*/  ISETP.NE.AND.EX P0, PT, R11, RZ, PT, P0 ;  /* 0x000000ff0b00720c */ /* 0x000fda0003f05300 */
[----:B------:R-:W0:Y:S01]  /*02d0*/  @P0 LDS R13, [R12+-0x4] ;  /* 0xfffffc000c0d0984 */ /* 0x000e220000000800 */
[----:B------:R-:W1:Y:S03]  /*02e0*/  @P0 LDC.64 R10, c[0x0][0x390] ;  /* 0x0000e400ff0a0b82 */ /* 0x000e660000000a00 */
[----:B------:R2:W-:Y:S01]  /*02f0*/  STS [R12+-0x4], RZ ;  /* 0xfffffcff0c007388 */ /* 0x0005e20000000800 */
[----:B-1----:R-:W-:-:S05]  /*0300*/  @P0 IMAD.WIDE.U32 R10, R3, 0x4, R10 ;  /* 0x00000004030a0825 */ /* 0x002fca00078e000a */
[----:B0-----:R2:W-:Y:S02]  /*0310*/  @P0 STG.E desc[UR4][R10.64], R13 ;  /* 0x0000000d0a000986 */ /* 0x0015e4000c101904 */
.L_x_174:
[----:B------:R-:W-:Y:S05]  /*0320*/  BSYNC.RECONVERGENT B0 ;  /* 0x0000000000007941 */ /* 0x000fea0003800200 */
.L_x_173:
[----:B------:R-:W-:Y:S06]  /*0330*/  BAR.SYNC.DEFER_BLOCKING 0x0 ;  /* 0x0000000000007b1d */ /* 0x000fec0000010000 */
.L_x_175:
[----:B--2---:R-:W-:-:S05]  /*0340*/  IMAD R12, R8, R9, RZ ;  /* 0x00000009080c7224 */ /* 0x004fca00078e02ff */
[----:B------:R-:W-:-:S04]  /*0350*/  IADD3 R10, PT, PT, R12, -0x1, RZ ;  /* 0xffffffff0c0a7810 */ /* 0x000fc80007ffe0ff */
[----:B------:R-:W-:-:S13]  /*0360*/  ISETP.GE.U32.AND P0, PT, R10, R7, PT ;  /* 0x000000070a00720c */ /* 0x000fda0003f06070 */
[C---:B------:R-:W-:Y:S01]  /*0370*/  @!P0 IMAD.IADD R10, R12.reuse, 0x1, -R9 ;  /* 0x000000010c0a8824 */ /* 0x040fe200078e0a09 */
[----:B------:R-:W-:-:S03]  /*0380*/  @!P0 LEA R3, R12, R5, 0x2 ;  /* 0x000000050c038211 */ /* 0x000fc600078e10ff */
[----:B------:R-:W-:Y:S02]  /*0390*/  @!P0 IMAD R11, R10, 0x4, R5 ;  /* 0x000000040a0b8824 */ /* 0x000fe400078e0205 */
[----:B------:R-:W-:Y:S04]  /*03a0*/  @!P0 LDS R10, [R3+-0x4] ;  /* 0xfffffc00030a8984 */ /* 0x000fe80000000800 */
[----:B------:R-:W0:Y:S02]  /*03b0*/  @!P0 LDS R13, [R11+-0x4] ;  /* 0xfffffc000b0d8984 */ /* 0x000e240000000800 */
[----:B0-----:R-:W-:-:S05]  /*03c0*/  @!P0 IADD3 R12, PT, PT, R10, R13, RZ ;  /* 0x0000000d0a0c8210 */ /* 0x001fca0007ffe0ff */
[----:B------:R0:W-:Y:S04]  /*03d0*/  @!P0 STS [R3+-0x4], R12 ;  /* 0xfffffc0c03008388 */ /* 0x0001e80000000800 */
[----:B------:R0:W-:Y:S01]  /*03e0*/  @!P0 STS [R11+-0x4], R10 ;  /* 0xfffffc0a0b008388 */ /* 0x0001e20000000800 */
[----:B------:R-:W-:Y:S01]  /*03f0*/  BAR.SYNC.DEFER_BLOCKING 0x0 ;  /* 0x0000000000007b1d */ /* 0x000fe20000010000 */
[----:B------:R-:W-:Y:S02]  /*0400*/  ISETP.GT.U32.AND P0, PT, R9, 0x1, PT ;  /* 0x000000010900780c */ /* 0x000fe40003f04070 */
[----:B------:R-:W-:-:S11]  /*0410*/  SHF.R.U32.HI R9, RZ, 0x1, R9 ;  /* 0x00000001ff097819 */ /* 0x000fd60000011609 */
[----:B0-----:R-:W-:Y:S05]  /*0420*/  @P0 BRA `(.L_x_175) ;  /* 0xfffffffc00c40947 */ /* 0x001fea000383ffff */
[----:B------:R-:W0:Y:S02]  /*0430*/  LDCU UR6, c[0x0][0x398] ;  /* 0x00007300ff0677ac */ /* 0x000e240008000800 */
[----:B0-----:R-:W-:Y:S02]  /*0440*/  ISETP.GE.U32.AND P0, PT, R2, UR6, PT ;  /* 0x0000000602007c0c */ /* 0x001fe4000bf06070 */
[----:B------:R-:W-:-:S11]  /*0450*/  ISETP.GE.U32.AND P1, PT, R0, UR6, PT ;  /* 0x0000000600007c0c */ /* 0x000fd6000bf26070 */
[----:B------:R-:W0:Y:S01]  /*0460*/  @!P0 LDS R5, [R6] ;  /* 0x0000000006058984 */ /* 0x000e220000000800 */
[----:B------:R-:W1:Y:S02]  /*0470*/  @!P0 LDC.64 R8, c[0x0][0x388] ;  /* 0x0000e200ff088b82 */ /* 0x000e640000000a00 */
[----:B-1----:R-:W-:-:S05]  /*0480*/  @!P0 IMAD.WIDE.U32 R2, R2, 0x4, R8 ;  /* 0x0000000402028825 */ /* 0x002fca00078e0008 */
[----:B0-----:R0:W-:Y:S01]  /*0490*/  @!P0 STG.E desc[UR4][R2.64], R5 ;  /* 0x0000000502008986 */ /* 0x0011e2000c101904 */
[----:B------:R-:W-:Y:S05]  /*04a0*/  @P1 EXIT ;  /* 0x000000000000194d */ /* 0x000fea0003800000 */
[----:B0-----:R-:W0:Y:S01]  /*04b0*/  LDS R5, [R4] ;  /* 0x0000000004057984 */ /* 0x001e220000000800 */
[----:B------:R-:W1:Y:S02]  /*04c0*/  LDC.64 R2, c[0x0][0x388] ;  /* 0x0000e200ff027b82 */ /* 0x000e640000000a00 */
[----:B-1----:R-:W-:-:S05]  /*04d0*/  IMAD.WIDE.U32 R2, R0, 0x4, R2 ;  /* 0x0000000400027825 */ /* 0x002fca00078e0002 */
[----:B0-----:R-:W-:Y:S01]  /*04e0*/  STG.E desc[UR4][R2.64], R5 ;  /* 0x0000000502007986 */ /* 0x001fe2000c101904 */
[----:B------:R-:W-:Y:S05]  /*04f0*/  EXIT ;  /* 0x000000000000794d */ /* 0x000fea0003800000 */
.L_x_176:
        /* <DEDUP_REMOVED lines=16> */
.L_x_216:


//--------------------- .text._Z10insertParsP6float3PjS1_S1_S_S_5uint3S1_j --------------------------
	.section	.text._Z10insertParsP6float3PjS1_S1_S_S_5uint3S1_j,"ax",@progbits
	.align	128
        .global         _Z10insertParsP6float3PjS1_S1_S_S_5uint3S1_j
        .type           _Z10insertParsP6float3PjS1_S1_S_S_5uint3S1_j,@function
        .size           _Z10insertParsP6float3PjS1_S1_S_S_5uint3S1_j,(.L_x_209 - _Z10insertParsP6float3PjS1_S1_S_S_5uint3S1_j)
        .other          _Z10insertParsP6float3PjS1_S1_S_S_5uint3S1_j,@"STO_CUDA_ENTRY STV_DEFAULT"
_Z10insertParsP6float3PjS1_S1_S_S_5uint3S1_j:
.text._Z10insertParsP6float3PjS1_S1_S_S_5uint3S1_j:
        /* <DEDUP_REMOVED lines=8> */
[----:B------:R-:W0:Y:S01]  /*0080*/  LDC R19, c[0x0][0x3ac] ;  /* 0x0000eb00ff137b82 */ /* 0x000e220000000800 */
[----:B------:R-:W1:Y:S01]  /*0090*/  LDCU UR4, c[0x0][0x370] ;  /* 0x00006e00ff0477ac */ /* 0x000e620008000800 */
[----:B------:R-:W2:Y:S06]  /*00a0*/  LDCU.64 UR6, c[0x0][0x358] ;  /* 0x00006b00ff0677ac */ /* 0x000eac0008000a00 */
[----:B------:R-:W3:Y:S01]  /*00b0*/  LDC R17, c[0x0][0x3b0] ;  /* 0x0000ec00ff117b82 */ /* 0x000ee20000000800 */
[----:B------:R-:W4:Y:S01]  /*00c0*/  LDCU UR11, c[0x0][0x3d0] ;  /* 0x00007a00ff0b77ac */ /* 0x000f220008000800 */
[----:B------:R-:W0:Y:S06]  /*00d0*/  LDCU UR8, c[0x0][0x3a0] ;  /* 0x00007400ff0877ac */ /* 0x000e2c0008000800 */
[----:B------:R-:W0:Y:S01]  /*00e0*/  LDC R15, c[0x0][0x3b4] ;  /* 0x0000ed00ff0f7b82 */ /* 0x000e220000000800 */
[----:B------:R-:W0:Y:S01]  /*00f0*/  LDCU UR9, c[0x0][0x3a4] ;  /* 0x00007480ff0977ac */ /* 0x000e220008000800 */
[----:B-1----:R-:W-:Y:S01]  /*0100*/  IMAD R2, R2, UR4, RZ ;  /* 0x0000000402027c24 */ /* 0x002fe2000f8e02ff */
[----:B------:R-:W1:Y:S05]  /*0110*/  LDCU UR10, c[0x0][0x3a8] ;  /* 0x00007500ff0a77ac */ /* 0x000e6a0008000800 */
[----:B------:R-:W0:Y:S08]  /*0120*/  LDC.64 R4, c[0x0][0x388] ;  /* 0x0000e200ff047b82 */ /* 0x000e300000000a00 */
[----:B------:R-:W0:Y:S08]  /*0130*/  LDC.64 R6, c[0x0][0x380] ;  /* 0x0000e000ff067b82 */ /* 0x000e300000000a00 */
[----:B------:R-:W0:Y:S08]  /*0140*/  LDC.64 R8, c[0x0][0x3c8] ;  /* 0x0000f200ff087b82 */ /* 0x000e300000000a00 */
[----:B-12-4-:R-:W0:Y:S02]  /*0150*/  LDC.64 R10, c[0x0][0x398] ;  /* 0x0000e600ff0a7b82 */ /* 0x016e240000000a00 */
.L_x_186:
[----:B0-----:R-:W-:-:S05]  /*0160*/  IMAD.WIDE.U32 R26, R13, 0xc, R6 ;  /* 0x0000000c0d1a7825 */ /* 0x001fca00078e0006 */
[----:B--2---:R-:W2:Y:S04]  /*0170*/  LDG.E R0, desc[UR6][R26.64] ;  /* 0x000000061a007981 */ /* 0x004ea8000c1e1900 */
[----:B------:R-:W4:Y:S04]  /*0180*/  LDG.E R14, desc[UR6][R26.64+0x4] ;  /* 0x000004061a0e7981 */ /* 0x000f28000c1e1900 */
[----:B------:R-:W5:Y:S01]  /*0190*/  LDG.E R12, desc[UR6][R26.64+0x8] ;  /* 0x000008061a0c7981 */ /* 0x000f62000c1e1900 */
[----:B------:R-:W-:Y:S05]  /*01a0*/  YIELD ;  /* 0x0000000000007946 */ /* 0x000fea0003800000 */
[----:B------:R-:W-:Y:S01]  /*01b0*/  UMOV UR4, 0xcccccccd ;  /* 0xcccccccd00047882 */ /* 0x000fe20000000000 */
[----:B------:R-:W-:Y:S01]  /*01c0*/  UMOV UR5, 0x402dcccc ;  /* 0x402dcccc00057882 */ /* 0x000fe20000000000 */
[----:B------:R-:W-:Y:S01]  /*01d0*/  BSSY.RECONVERGENT B0, `(.L_x_177) ;  /* 0x0000061000007945 */ /* 0x000fe20003800200 */
[----:B--2---:R-:W0:Y:S08]  /*01e0*/  F2F.F64.F32 R20, |R0| ;  /* 0x4000000000147310 */ /* 0x004e300000201800 */
[----:B----4-:R-:W1:Y:S01]  /*01f0*/  F2F.F64.F32 R22, |R14| ;  /* 0x4000000e00167310 */ /* 0x010e620000201800 */
[----:B0-----:R-:W-:-:S07]  /*0200*/  IMAD.MOV.U32 R3, RZ, RZ, R21 ;  /* 0x000000ffff037224 */ /* 0x001fce00078e0015 */
[----:B-----5:R-:W0:Y:S01]  /*0210*/  F2F.F64.F32 R24, |R12| ;  /* 0x4000000c00187310 */ /* 0x020e220000201800 */
[----:B-1----:R-:W-:Y:S01]  /*0220*/  DSETP.MAX.AND P0, P1, R20, R22, PT ;  /* 0x000000161400722a */ /* 0x002fe2000390f000 */
[----:B------:R-:W-:-:S05]  /*0230*/  IMAD.MOV.U32 R16, RZ, RZ, R23 ;  /* 0x000000ffff107224 */ /* 0x000fca00078e0017 */
[----:B------:R-:W-:Y:S02]  /*0240*/  FSEL R3, R3, R16, P0 ;  /* 0x0000001003037208 */ /* 0x000fe40000000000 */
[----:B------:R-:W-:-:S06]  /*0250*/  SEL R20, R20, R22, P0 ;  /* 0x0000001614147207 */ /* 0x000fcc0000000000 */
[----:B------:R-:W-:Y:S01]  /*0260*/  @P1 LOP3.LUT R3, R16, 0x80000, RZ, 0xfc, !PT ;  /* 0x0008000010031812 */ /* 0x000fe200078efcff */
[----:B0-----:R-:W-:-:S04]  /*0270*/  IMAD.MOV.U32 R16, RZ, RZ, R25 ;  /* 0x000000ffff107224 */ /* 0x001fc800078e0019 */
[----:B------:R-:W-:-:S04]  /*0280*/  IMAD.MOV.U32 R21, RZ, RZ, R3 ;  /* 0x000000ffff157224 */ /* 0x000fc800078e0003 */
[----:B------:R-:W-:Y:S02]  /*0290*/  IMAD.MOV.U32 R3, RZ, RZ, R21 ;  /* 0x000000ffff037224 */ /* 0x000fe400078e0015 */
[----:B------:R-:W-:-:S06]  /*02a0*/  DSETP.MAX.AND P0, P1, R20, R24, PT ;  /* 0x000000181400722a */ /* 0x000fcc000390f000 */
[----:B------:R-:W-:Y:S02]  /*02b0*/  FSEL R3, R3, R16, P0 ;  /* 0x0000001003037208 */ /* 0x000fe40000000000 */
[----:B------:R-:W-:-:S06]  /*02c0*/  SEL R20, R20, R24, P0 ;  /* 0x0000001814147207 */ /* 0x000fcc0000000000 */
[----:B------:R-:W-:-:S04]  /*02d0*/  @P1 LOP3.LUT R3, R16, 0x80000, RZ, 0xfc, !PT ;  /* 0x0008000010031812 */ /* 0x000fc800078efcff */
[----:B------:R-:W-:-:S06]  /*02e0*/  MOV R21, R3 ;  /* 0x0000000300157202 */ /* 0x000fcc0000000f00 */
[----:B------:R-:W-:-:S14]  /*02f0*/  DSETP.GT.AND P0, PT, R20, UR4, PT ;  /* 0x0000000414007e2a */ /* 0x000fdc000bf04000 */
[----:B------:R-:W-:Y:S05]  /*0300*/  @!P0 BRA `(.L_x_178) ;  /* 0x0000000000308947 */ /* 0x000fea0003800000 */
[----:B------:R-:W0:Y:S01]  /*0310*/  S2R R0, SR_LANEID ;  /* 0x0000000000007919 */ /* 0x000e220000000000 */
[----:B------:R-:W1:Y:S01]  /*0320*/  LDC.64 R22, c[0x0][0x390] ;  /* 0x0000e400ff167b82 */ /* 0x000e620000000a00 */
[----:B------:R-:W-:Y:S01]  /*0330*/  VOTEU.ANY UR4, UPT, PT ;  /* 0x0000000000047886 */ /* 0x000fe200038e0100 */
[----:B------:R-:W-:Y:S01]  /*0340*/  IMAD.MOV.U32 R3, RZ, RZ, 0x1000 ;  /* 0x00001000ff037424 */ /* 0x000fe200078e00ff */
[----:B------:R-:W-:Y:S01]  /*0350*/  UFLO.U32 UR5, UR4 ;  /* 0x00000004000572bd */ /* 0x000fe200080e0000 */
[----:B------:R-:W-:Y:S01]  /*0360*/  IMAD.WIDE.U32 R20, R13, 0x4, R4 ;  /* 0x000000040d147825 */ /* 0x000fe200078e0004 */
[----:B------:R-:W-:-:S04]  /*0370*/  UPOPC UR4, UR4 ;  /* 0x00000004000472bf */ /* 0x000fc80008000000 */
[----:B------:R2:W-:Y:S02]  /*0380*/  STG.E desc[UR6][R20.64], R3 ;  /* 0x0000000314007986 */ /* 0x0005e4000c101906 */
[----:B------:R-:W-:Y:S01]  /*0390*/  IMAD R25, RZ, RZ, -UR4 ;  /* 0x80000004ff197e24 */ /* 0x000fe2000f8e02ff */
[----:B0-----:R-:W-:-:S13]  /*03a0*/  ISETP.EQ.U32.AND P0, PT, R0, UR5, PT ;  /* 0x0000000500007c0c */ /* 0x001fda000bf02070 */
[----:B-1----:R2:W-:Y:S01]  /*03b0*/  @P0 REDG.E.ADD.STRONG.GPU desc[UR6][R22.64], R25 ;  /* 0x000000191600098e */ /* 0x0025e2000c12e106 */
[----:B------:R-:W-:Y:S05]  /*03c0*/  BRA `(.L_x_179) ;  /* 0x0000000400047947 */ /* 0x000fea0003800000 */
.L_x_178:
[----:B------:R-:W0:Y:S01]  /*03d0*/  MUFU.RCP R16, R19 ;  /* 0x0000001300107308 */ /* 0x000e220000001000 */
[----:B------:R-:W-:Y:S01]  /*03e0*/  FADD R0, R0, -UR8 ;  /* 0x8000000800007e21 */ /* 0x000fe20008000000 */
[----:B------:R-:W-:Y:S06]  /*03f0*/  BSSY.RECONVERGENT B1, `(.L_x_180) ;  /* 0x000000d000017945 */ /* 0x000fec0003800200 */
[----:B------:R-:W1:Y:S01]  /*0400*/  FCHK P0, R0, R19 ;  /* 0x0000001300007302 */ /* 0x000e620000000000 */
[----:B0-----:R-:W-:-:S04]  /*0410*/  FFMA R3, R16, -R19, 1 ;  /* 0x3f80000010037423 */ /* 0x001fc80000000813 */
[----:B------:R-:W-:-:S04]  /*0420*/  FFMA R3, R16, R3, R16 ;  /* 0x0000000310037223 */ /* 0x000fc80000000010 */
[----:B------:R-:W-:-:S04]  /*0430*/  FFMA R16, R0, R3, RZ ;  /* 0x0000000300107223 */ /* 0x000fc800000000ff */
[----:B------:R-:W-:-:S04]  /*0440*/  FFMA R18, R16, -R19, R0 ;  /* 0x8000001310127223 */ /* 0x000fc80000000000 */
[----:B------:R-:W-:Y:S01]  /*0450*/  FFMA R16, R3, R18, R16 ;  /* 0x0000001203107223 */ /* 0x000fe20000000010 */
[----:B-1----:R-:W-:Y:S06]  /*0460*/  @!P0 BRA `(.L_x_181) ;  /* 0x0000000000148947 */ /* 0x002fec0003800000 */
[----:B------:R-:W0:Y:S01]  /*0470*/  LDCU UR4, c[0x0][0x3ac] ;  /* 0x00007580ff0477ac */ /* 0x000e220008000800 */
[----:B------:R-:W-:Y:S01]  /*0480*/  MOV R22, 0x4b0 ;  /* 0x000004b000167802 */ /* 0x000fe20000000f00 */
[----:B0-----:R-:W-:-:S07]  /*0490*/  IMAD.U32 R3, RZ, RZ, UR4 ;  /* 0x00000004ff037e24 */ /* 0x001fce000f8e00ff */
[----:B---3--:R-:W-:Y:S05]  /*04a0*/  CALL.REL.NOINC `($__internal_6_$__cuda_sm3x_div_rn_noftz_f32_slowpath) ;  /* 0x0000000000e07944 */ /* 0x008fea0003c00000 */
[----:B------:R-:W-:-:S07]  /*04b0*/  IMAD.MOV.U32 R16, RZ, RZ, R0 ;  /* 0x000000ffff107224 */ /* 0x000fce00078e0000 */
.L_x_181:
[----:B------:R-:W-:Y:S05]  /*04c0*/  BSYNC.RECONVERGENT B1 ;  /* 0x0000000000017941 */ /* 0x000fea0003800200 */
.L_x_180:
[----:B---3--:R-:W0:Y:S01]  /*04d0*/  MUFU.RCP R18, R17 ;  /* 0x0000001100127308 */ /* 0x008e220000001000 */
[----:B------:R-:W-:Y:S01]  /*04e0*/  FADD R0, R14, -UR9 ;  /* 0x800000090e007e21 */ /* 0x000fe20008000000 */
[----:B------:R-:W-:Y:S06]  /*04f0*/  BSSY.RECONVERGENT B1, `(.L_x_182) ;  /* 0x000000e000017945 */ /* 0x000fec0003800200 */
[----:B------:R-:W1:Y:S08]  /*0500*/  FCHK P0, R0, R17 ;  /* 0x0000001100007302 */ /* 0x000e700000000000 */
[----:B------:R-:W2:Y:S01]  /*0510*/  F2I.U32.FLOOR.NTZ R16, R16 ;  /* 0x0000001000107305 */ /* 0x000ea20000207000 */
[----:B0-----:R-:W-:-:S04]  /*0520*/  FFMA R3, R18, -R17, 1 ;  /* 0x3f80000012037423 */ /* 0x001fc80000000811 */
[----:B------:R-:W-:-:S04]  /*0530*/  FFMA R3, R18, R3, R18 ;  /* 0x0000000312037223 */ /* 0x000fc80000000012 */
[----:B------:R-:W-:-:S04]  /*0540*/  FFMA R14, R0, R3, RZ ;  /* 0x00000003000e7223 */ /* 0x000fc800000000ff */
[----:B------:R-:W-:-:S04]  /*0550*/  FFMA R18, R14, -R17, R0 ;  /* 0x800000110e127223 */ /* 0x000fc80000000000 */
[----:B------:R-:W-:Y:S01]  /*0560*/  FFMA R21, R3, R18, R14 ;  /* 0x0000001203157223 */ /* 0x000fe2000000000e */
[----:B-12---:R-:W-:Y:S06]  /*0570*/  @!P0 BRA `(.L_x_183) ;  /* 0x0000000000148947 */ /* 0x006fec0003800000 */
[----:B------:R-:W0:Y:S01]  /*0580*/  LDCU UR4, c[0x0][0x3b0] ;  /* 0x00007600ff0477ac */ /* 0x000e220008000800 */
[----:B------:R-:W-:Y:S02]  /*0590*/  MOV R22, 0x5c0 ;  /* 0x000005c000167802 */ /* 0x000fe40000000f00 */
[----:B0-----:R-:W-:-:S07]  /*05a0*/  MOV R3, UR4 ;  /* 0x0000000400037c02 */ /* 0x001fce0008000f00 */
[----:B------:R-:W-:Y:S05]  /*05b0*/  CALL.REL.NOINC `($__internal_6_$__cuda_sm3x_div_rn_noftz_f32_slowpath) ;  /* 0x00000000009c7944 */ /* 0x000fea0003c00000 */
[----:B------:R-:W-:-:S07]  /*05c0*/  IMAD.MOV.U32 R21, RZ, RZ, R0 ;  /* 0x000000ffff157224 */ /* 0x000fce00078e0000 */
.L_x_183:
[----:B------:R-:W-:Y:S05]  /*05d0*/  BSYNC.RECONVERGENT B1 ;  /* 0x0000000000017941 */ /* 0x000fea0003800200 */
.L_x_182:
[----:B------:R-:W0:Y:S01]  /*05e0*/  MUFU.RCP R14, R15 ;  /* 0x0000000f000e7308 */ /* 0x000e220000001000 */
        /* <DEDUP_REMOVED lines=11> */
[----:B------:R-:W-:Y:S01]  /*06a0*/  MOV R22, 0x6d0 ;  /* 0x000006d000167802 */ /* 0x000fe20000000f00 */
[----:B0-----:R-:W-:-:S07]  /*06b0*/  IMAD.U32 R3, RZ, RZ, UR4 ;  /* 0x00000004ff037e24 */ /* 0x001fce000f8e00ff */
[----:B------:R-:W-:Y:S05]  /*06c0*/  CALL.REL.NOINC `($__internal_6_$__cuda_sm3x_div_rn_noftz_f32_slowpath) ;  /* 0x0000000000587944 */ /* 0x000fea0003c00000 */
[----:B------:R-:W-:-:S07]  /*06d0*/  IMAD.MOV.U32 R3, RZ, RZ, R0 ;  /* 0x000000ffff037224 */ /* 0x000fce00078e0000 */
.L_x_185:
[----:B------:R-:W-:Y:S05]  /*06e0*/  BSYNC.RECONVERGENT B1 ;  /* 0x0000000000017941 */ /* 0x000fea0003800200 */
.L_x_184:
[----:B------:R-:W0:Y:S01]  /*06f0*/  F2I.U32.FLOOR.NTZ R3, R3 ;  /* 0x0000000300037305 */ /* 0x000e220000207000 */
[----:B------:R-:W-:Y:S01]  /*0700*/  IMAD R0, R21, 0x10, R16 ;  /* 0x0000001015007824 */ /* 0x000fe200078e0210 */
[----:B------:R-:W-:Y:S01]  /*0710*/  VIMNMX.U32 R16, PT, PT, R16, R21, !PT ;  /* 0x0000001510107248 */ /* 0x000fe20007fe0000 */
[----:B------:R-:W-:-:S03]  /*0720*/  IMAD.MOV.U32 R29, RZ, RZ, 0x1 ;  /* 0x00000001ff1d7424 */ /* 0x000fc600078e00ff */
[----:B------:R-:W-:Y:S02]  /*0730*/  ISETP.GE.U32.AND P0, PT, R16, 0x10, PT ;  /* 0x000000101000780c */ /* 0x000fe40003f06070 */
[C---:B0-----:R-:W-:Y:S02]  /*0740*/  ISETP.GE.U32.AND P1, PT, R3.reuse, 0x10, PT ;  /* 0x000000100300780c */ /* 0x041fe40003f26070 */
[----:B------:R-:W-:-:S04]  /*0750*/  LEA R0, R3, R0, 0x8 ;  /* 0x0000000003007211 */ /* 0x000fc800078e40ff */
[----:B------:R-:W-:-:S04]  /*0760*/  SEL R0, R0, 0x1000, !P1 ;  /* 0x0000100000007807 */ /* 0x000fc80004800000 */
[----:B------:R-:W-:-:S05]  /*0770*/  SEL R27, R0, 0x1000, !P0 ;  /* 0x00001000001b7807 */ /* 0x000fca0004000000 */
[----:B------:R-:W-:-:S06]  /*0780*/  IMAD.WIDE.U32 R20, R27, 0x4, R8 ;  /* 0x000000041b147825 */ /* 0x000fcc00078e0008 */
[----:B------:R-:W2:Y:S01]  /*0790*/  ATOMG.E.ADD.STRONG.GPU PT, R21, desc[UR6][R20.64], R29 ;  /* 0x8000001d141579a8 */ /* 0x000ea200081ef106 */
[----:B------:R-:W-:-:S04]  /*07a0*/  IMAD.WIDE.U32 R22, R13, 0x4, R10 ;  /* 0x000000040d167825 */ /* 0x000fc800078e000a */
[----:B------:R-:W-:Y:S01]  /*07b0*/  IMAD.WIDE.U32 R24, R13, 0x4, R4 ;  /* 0x000000040d187825 */ /* 0x000fe200078e0004 */
[----:B--2---:R0:W-:Y:S04]  /*07c0*/  STG.E desc[UR6][R22.64], R21 ;  /* 0x0000001516007986 */ /* 0x0041e8000c101906 */
[----:B------:R0:W-:Y:S02]  /*07d0*/  STG.E desc[UR6][R24.64], R27 ;  /* 0x0000001b18007986 */ /* 0x0001e4000c101906 */
.L_x_179:
[----:B------:R-:W-:Y:S05]  /*07e0*/  BSYNC.RECONVERGENT B0 ;  /* 0x0000000000007941 */ /* 0x000fea0003800200 */
.L_x_177:
[----:B------:R-:W-:-:S05]  /*07f0*/  IMAD.IADD R13, R2, 0x1, R13 ;  /* 0x00000001020d7824 */ /* 0x000fca00078e020d */
[----:B------:R-:W-:-:S13]  /*0800*/  ISETP.GE.U32.AND P0, PT, R13, UR11, PT ;  /* 0x0000000b0d007c0c */ /* 0x000fda000bf06070 */
[----:B------:R-:W-:Y:S05]  /*0810*/  @!P0 BRA `(.L_x_186) ;  /* 0xfffffff800508947 */ /* 0x000fea000383ffff */
[----:B------:R-:W-:Y:S05]  /*0820*/  EXIT ;  /* 0x000000000000794d */ /* 0x000fea0003800000 */
        .weak           $__internal_6_$__cuda_sm3x_div_rn_noftz_f32_slowpath
        .type           $__internal_6_$__cuda_sm3x_div_rn_noftz_f32_slowpath,@function
        .size           $__internal_6_$__cuda_sm3x_div_rn_noftz_f32_slowpath,(.L_x_209 - $__internal_6_$__cuda_sm3x_div_rn_noftz_f32_slowpath)
$__internal_6_$__cuda_sm3x_div_rn_noftz_f32_slowpath:
[----:B------:R-:W-:Y:S01]  /*0830*/  SHF.R.U32.HI R20, RZ, 0x17, R3 ;  /* 0x00000017ff147819 */ /* 0x000fe20000011603 */
[----:B------:R-:W-:Y:S01]  /*0840*/  BSSY.RECONVERGENT B2, `(.L_x_187) ;  /* 0x0000062000027945 */ /* 0x000fe20003800200 */
[----:B------:R-:W-:Y:S02]  /*0850*/  SHF.R.U32.HI R23, RZ, 0x17, R0 ;  /* 0x00000017ff177819 */ /* 0x000fe40000011600 */
[----:B------:R-:W-:Y:S02]  /*0860*/  LOP3.LUT R20, R20, 0xff, RZ, 0xc0, !PT ;  /* 0x000000ff14147812 */ /* 0x000fe400078ec0ff */
[----:B------:R-:W-:-:S03]  /*0870*/  LOP3.LUT R23, R23, 0xff, RZ, 0xc0, !PT ;  /* 0x000000ff17177812 */ /* 0x000fc600078ec0ff */
[----:B------:R-:W-:Y:S02]  /*0880*/  VIADD R25, R20, 0xffffffff ;  /* 0xffffffff14197836 */ /* 0x000fe40000000000 */
[----:B------:R-:W-:-:S03]  /*0890*/  VIADD R24, R23, 0xffffffff ;  /* 0xffffffff17187836 */ /* 0x000fc60000000000 */
        /* <DEDUP_REMOVED lines=22> */
[----:B------:R-:W-:Y:S02]  /*0a00*/  @P0 IMAD.MOV.U32 R18, RZ, RZ, RZ ;  /* 0x000000ffff120224 */ /* 0x000fe400078e00ff */
[----:B------:R-:W-:Y:S01]  /*0a10*/  @!P0 FFMA R0, R0, 1.84467440737095516160e+19, RZ ;  /* 0x5f80000000008823 */ /* 0x000fe200000000ff */
[----:B------:R-:W-:Y:S02]  /*0a20*/  @!P0 IMAD.MOV.U32 R18, RZ, RZ, -0x40 ;  /* 0xffffffc0ff128424 */ /* 0x000fe400078e00ff */
[----:B------:R-:W-:Y:S02]  /*0a30*/  @!P1 FFMA R3, R3, 1.84467440737095516160e+19, RZ ;  /* 0x5f80000003039823 */ /* 0x000fe400000000ff */
[----:B------:R-:W-:-:S07]  /*0a40*/  @!P1 VIADD R18, R18, 0x40 ;  /* 0x0000004012129836 */ /* 0x000fce0000000000 */
.L_x_188:
[----:B------:R-:W-:Y:S01]  /*0a50*/  LEA R24, R20, 0xc0800000, 0x17 ;  /* 0xc080000014187811 */ /* 0x000fe200078eb8ff */
[----:B------:R-:W-:Y:S04]  /*0a60*/  BSSY.RECONVERGENT B3, `(.L_x_193) ;  /* 0x0000036000037945 */ /* 0x000fe80003800200 */
[----:B------:R-:W-:Y:S01]  /*0a70*/  IMAD.IADD R26, R3, 0x1, -R24 ;  /* 0x00000001031a7824 */ /* 0x000fe200078e0a18 */
[----:B------:R-:W-:-:S03]  /*0a80*/  IADD3 R3, PT, PT, R23, -0x7f, RZ ;  /* 0xffffff8117037810 */ /* 0x000fc60007ffe0ff */
[----:B------:R-:W0:Y:S01]  /*0a90*/  MUFU.RCP R24, R26 ;  /* 0x0000001a00187308 */ /* 0x000e220000001000 */
[----:B------:R-:W-:Y:S01]  /*0aa0*/  FADD.FTZ R25, -R26, -RZ ;  /* 0x800000ff1a197221 */ /* 0x000fe20000010100 */
[----:B------:R-:W-:-:S03]  /*0ab0*/  IMAD R0, R3, -0x800000, R0 ;  /* 0xff80000003007824 */ /* 0x000fc600078e0200 */
[----:B0-----:R-:W-:-:S04]  /*0ac0*/  FFMA R23, R24, R25, 1 ;  /* 0x3f80000018177423 */ /* 0x001fc80000000019 */
[----:B------:R-:W-:-:S04]  /*0ad0*/  FFMA R23, R24, R23, R24 ;  /* 0x0000001718177223 */ /* 0x000fc80000000018 */
[----:B------:R-:W-:-:S04]  /*0ae0*/  FFMA R24, R0, R23, RZ ;  /* 0x0000001700187223 */ /* 0x000fc800000000ff */
[----:B------:R-:W-:-:S04]  /*0af0*/  FFMA R27, R25, R24, R0 ;  /* 0x00000018191b7223 */ /* 0x000fc80000000000 */
[----:B------:R-:W-:Y:S01]  /*0b00*/  FFMA R24, R23, R27, R24 ;  /* 0x0000001b17187223 */ /* 0x000fe20000000018 */
[----:B------:R-:W-:-:S03]  /*0b10*/  IADD3 R27, PT, PT, R3, 0x7f, -R20 ;  /* 0x0000007f031b7810 */ /* 0x000fc60007ffe814 */
[----:B------:R-:W-:Y:S02]  /*0b20*/  FFMA R25, R25, R24, R0 ;  /* 0x0000001819197223 */ /* 0x000fe40000000000 */
[----:B------:R-:W-:Y:S02]  /*0b30*/  IMAD.IADD R27, R27, 0x1, R18 ;  /* 0x000000011b1b7824 */ /* 0x000fe400078e0212 */
[----:B------:R-:W-:-:S05]  /*0b40*/  FFMA R0, R23, R25, R24 ;  /* 0x0000001917007223 */ /* 0x000fca0000000018 */
[----:B------:R-:W-:-:S04]  /*0b50*/  SHF.R.U32.HI R3, RZ, 0x17, R0 ;  /* 0x00000017ff037819 */ /* 0x000fc80000011600 */
[----:B------:R-:W-:-:S05]  /*0b60*/  LOP3.LUT R3, R3, 0xff, RZ, 0xc0, !PT ;  /* 0x000000ff03037812 */ /* 0x000fca00078ec0ff */
[----:B------:R-:W-:-:S04]  /*0b70*/  IMAD.IADD R18, R3, 0x1, R27 ;  /* 0x0000000103127824 */ /* 0x000fc800078e021b */
[----:B------:R-:W-:-:S05]  /*0b80*/  VIADD R3, R18, 0xffffffff ;  /* 0xffffffff12037836 */ /* 0x000fca0000000000 */
        /* <DEDUP_REMOVED lines=10> */
[C---:B------:R-:W-:Y:S02]  /*0c30*/  ISETP.NE.AND P2, PT, R18.reuse, RZ, PT ;  /* 0x000000ff1200720c */ /* 0x040fe40003f45270 */
[C---:B------:R-:W-:Y:S02]  /*0c40*/  ISETP.NE.AND P1, PT, R18.reuse, RZ, PT ;  /* 0x000000ff1200720c */ /* 0x040fe40003f25270 */
[----:B------:R-:W-:Y:S01]  /*0c50*/  LOP3.LUT R20, R3, 0x7fffff, RZ, 0xc0, !PT ;  /* 0x007fffff03147812 */ /* 0x000fe200078ec0ff */
[CCC-:B------:R-:W-:Y:S01]  /*0c60*/  FFMA.RP R3, R23.reuse, R25.reuse, R24.reuse ;  /* 0x0000001917037223 */ /* 0x1c0fe20000008018 */
[----:B------:R-:W-:Y:S01]  /*0c70*/  FFMA.RM R24, R23, R25, R24 ;  /* 0x0000001917187223 */ /* 0x000fe20000004018 */
[----:B------:R-:W-:Y:S01]  /*0c80*/  VIADD R23, R18, 0x20 ;  /* 0x0000002012177836 */ /* 0x000fe20000000000 */
[----:B------:R-:W-:Y:S02]  /*0c90*/  LOP3.LUT R20, R20, 0x800000, RZ, 0xfc, !PT ;  /* 0x0080000014147812 */ /* 0x000fe400078efcff */
[----:B------:R-:W-:-:S02]  /*0ca0*/  IADD3 R18, PT, PT, -R18, RZ, RZ ;  /* 0x000000ff12127210 */ /* 0x000fc40007ffe1ff */
        /* <DEDUP_REMOVED lines=9> */
[----:B------:R-:W-:-:S05]  /*0d40*/  LOP3.LUT R18, R18, R3, RZ, 0xc0, !PT ;  /* 0x0000000312127212 */ /* 0x000fca00078ec0ff */
[----:B------:R-:W-:-:S05]  /*0d50*/  IMAD.IADD R23, R23, 0x1, R18 ;  /* 0x0000000117177824 */ /* 0x000fca00078e0212 */
[----:B------:R-:W-:Y:S01]  /*0d60*/  LOP3.LUT R0, R23, R0, RZ, 0xfc, !PT ;  /* 0x0000000017007212 */ /* 0x000fe200078efcff */
[----:B------:R-:W-:Y:S06]  /*0d70*/  BRA `(.L_x_196) ;  /* 0x0000000000107947 */ /* 0x000fec0003800000 */
.L_x_195:
[----:B------:R-:W-:-:S04]  /*0d80*/  LOP3.LUT R0, R0, 0x80000000, RZ, 0xc0, !PT ;  /* 0x8000000000007812 */ /* 0x000fc800078ec0ff */
[----:B------:R-:W-:Y:S01]  /*0d90*/  LOP3.LUT R0, R0, 0x7f800000, RZ, 0xfc, !PT ;  /* 0x7f80000000007812 */ /* 0x000fe200078efcff */
[----:B------:R-:W-:Y:S06]  /*0da0*/  BRA `(.L_x_196) ;  /* 0x0000000000047947 */ /* 0x000fec0003800000 */
.L_x_194:
[----:B------:R-:W-:-:S07]  /*0db0*/  IMAD R0, R27, 0x800000, R0 ;  /* 0x008000001b007824 */ /* 0x000fce00078e0200 */
.L_x_196:
[----:B------:R-:W-:Y:S05]  /*0dc0*/  BSYNC.RECONVERGENT B3 ;  /* 0x0000000000037941 */ /* 0x000fea0003800200 */
.L_x_193:
[----:B------:R-:W-:Y:S05]  /*0dd0*/  BRA `(.L_x_197) ;  /* 0x0000000000207947 */ /* 0x000fea0003800000 */
.L_x_192:
[----:B------:R-:W-:-:S04]  /*0de0*/  LOP3.LUT R0, R3, 0x80000000, R0, 0x48, !PT ;  /* 0x8000000003007812 */ /* 0x000fc800078e4800 */
[----:B------:R-:W-:Y:S01]  /*0df0*/  LOP3.LUT R0, R0, 0x7f800000, RZ, 0xfc, !PT ;  /* 0x7f80000000007812 */ /* 0x000fe200078efcff */
[----:B------:R-:W-:Y:S06]  /*0e00*/  BRA `(.L_x_197) ;  /* 0x0000000000147947 */ /* 0x000fec0003800000 */
.L_x_191:
[----:B------:R-:W-:Y:S01]  /*0e10*/  LOP3.LUT R0, R3, 0x80000000, R0, 0x48, !PT ;  /* 0x8000000003007812 */ /* 0x000fe200078e4800 */
[----:B------:R-:W-:Y:S06]  /*0e20*/  BRA `(.L_x_197) ;  /* 0x00000000000c7947 */ /* 0x000fec0003800000 */
.L_x_190:
[----:B------:R-:W0:Y:S01]  /*0e30*/  MUFU.RSQ R0, -QNAN ;  /* 0xffc0000000007908 */ /* 0x000e220000001400 */
[----:B------:R-:W-:Y:S05]  /*0e40*/  BRA `(.L_x_197) ;  /* 0x0000000000047947 */ /* 0x000fea0003800000 */
.L_x_189:
[----:B------:R-:W-:-:S07]  /*0e50*/  FADD.FTZ R0, R0, R3 ;  /* 0x0000000300007221 */ /* 0x000fce0000010000 */
.L_x_197:
[----:B------:R-:W-:Y:S05]  /*0e60*/  BSYNC.RECONVERGENT B2 ;  /* 0x0000000000027941 */ /* 0x000fea0003800200 */
.L_x_187:
[----:B------:R-:W-:-:S04]  /*0e70*/  IMAD.MOV.U32 R23, RZ, RZ, 0x0 ;  /* 0x00000000ff177424 */ /* 0x000fc800078e00ff */
[----:B0-----:R-:W-:Y:S05]  /*0e80*/  RET.REL.NODEC R22 `(_Z10insertParsP6float3PjS1_S1_S_S_5uint3S1_j) ;  /* 0xfffffff0165c7950 */ /* 0x001fea0003c3ffff */
.L_x_198:
        /* <DEDUP_REMOVED lines=15> */
.L_x_209:


//--------------------- .text._Z9resetGridPj5uint3 --------------------------
	.section	.text._Z9resetGridPj5uint3,"ax",@progbits
	.align	128
        .global         _Z9resetGridPj5uint3
        .type           _Z9resetGridPj5uint3,@function
        .size           _Z9resetGridPj5uint3,(.L_x_218 - _Z9resetGridPj5uint3)
        .other          _Z9resetGridPj5uint3,@"STO_CUDA_ENTRY STV_DEFAULT"
_Z9resetGridPj5uint3:
.text._Z9resetGridPj5uint3:
[----:B------:R-:W-:Y:S01]  /*0000*/  LDC R1, c[0x0][0x37c] ;  /* 0x0000df00ff017b82 */ /* 0x000fe20000000800 */
[----:B------:R-:W0:Y:S07]  /*0010*/  S2R R0, SR_TID.X ;  /* 0x0000000000007919 */ /* 0x000e2e0000002100 */
[----:B------:R-:W0:Y:S01]  /*0020*/  S2UR UR7, SR_CTAID.X ;  /* 0x00000000000779c3 */ /* 0x000e220000002500 */
[----:B------:R-:W1:Y:S01]  /*0030*/  LDCU.64 UR4, c[0x0][0x388] ;  /* 0x00007100ff0477ac */ /* 0x000e620008000a00 */
[----:B------:R-:W2:Y:S06]  /*0040*/  LDCU UR6, c[0x0][0x390] ;  /* 0x00007200ff0677ac */ /* 0x000eac0008000800 */
[----:B------:R-:W0:Y:S01]  /*0050*/  LDC R7, c[0x0][0x360] ;  /* 0x0000d800ff077b82 */ /* 0x000e220000000800 */
[----:B-1----:R-:W-:-:S04]  /*0060*/  UIMAD UR4, UR4, UR5, URZ ;  /* 0x00000005040472a4 */ /* 0x002fc8000f8e02ff */
[----:B--2---:R-:W-:Y:S01]  /*0070*/  UIMAD UR4, UR4, UR6, URZ ;  /* 0x00000006040472a4 */ /* 0x004fe2000f8e02ff */
[----:B0-----:R-:W-:-:S05]  /*0080*/  IMAD R0, R7, UR7, R0 ;  /* 0x0000000707007c24 */ /* 0x001fca000f8e0200 */
[----:B------:R-:W-:-:S13]  /*0090*/  ISETP.GE.U32.AND P0, PT, R0, UR4, PT ;  /* 0x0000000400007c0c */ /* 0x000fda000bf06070 */
[----:B------:R-:W-:Y:S05]  /*00a0*/  @P0 EXIT ;  /* 0x000000000000094d */ /* 0x000fea0003800000 */
[----:B------:R-:W0:Y:S01]  /*00b0*/  LDC.64 R4, c[0x0][0x380] ;  /* 0x0000e000ff047b82 */ /* 0x000e220000000a00 */
[----:B------:R-:W1:Y:S01]  /*00c0*/  LDCU UR5, c[0x0][0x370] ;  /* 0x00006e00ff0577ac */ /* 0x000e620008000800 */
[----:B------:R-:W2:Y:S01]  /*00d0*/  LDCU.64 UR6, c[0x0][0x358] ;  /* 0x00006b00ff0677ac */ /* 0x000ea20008000a00 */
[----:B-1----:R-:W-:-:S07]  /*00e0*/  IMAD R7, R7, UR5, RZ ;  /* 0x0000000507077c24 */ /* 0x002fce000f8e02ff */
.L_x_199:
[----:B0-----:R-:W-:Y:S01]  /*00f0*/  IMAD.WIDE.U32 R2, R0, 0x4, R4 ;  /* 0x0000000400027825 */ /* 0x001fe200078e0004 */
[----:B------:R-:W-:-:S04]  /*0100*/  IADD3 R0, PT, PT, R7, R0, RZ ;  /* 0x0000000007007210 */ /* 0x000fc80007ffe0ff */
[----:B--2---:R1:W-:Y:S01]  /*0110*/  STG.E desc[UR6][R2.64], RZ ;  /* 0x000000ff02007986 */ /* 0x0043e2000c101906 */
[----:B------:R-:W-:-:S13]  /*0120*/  ISETP.GE.U32.AND P0, PT, R0, UR4, PT ;  /* 0x0000000400007c0c */ /* 0x000fda000bf06070 */
[----:B-1----:R-:W-:Y:S05]  /*0130*/  @!P0 BRA `(.L_x_199) ;  /* 0xfffffffc00ec8947 */ /* 0x002fea000383ffff */
[----:B------:R-:W-:Y:S05]  /*0140*/  EXIT ;  /* 0x000000000000794d */ /* 0x000fea0003800000 */
.L_x_200:
        /* <DEDUP_REMOVED lines=11> */
.L_x_218:


//--------------------- .text._Z7cpy2TmpPjS_P6float3S1_S1_S1_P6StatesS3_PfS4_j --------------------------
	.section	.text._Z7cpy2TmpPjS_P6float3S1_S1_S1_P6StatesS3_PfS4_j,"ax",@progbits
	.align	128
        .global         _Z7cpy2TmpPjS_P6float3S1_S1_S1_P6StatesS3_PfS4_j
        .type           _Z7cpy2TmpPjS_P6float3S1_S1_S1_P6StatesS3_PfS4_j,@function
        .size           _Z7cpy2TmpPjS_P6float3S1_S1_S1_P6StatesS3_PfS4_j,(.L_x_219 - _Z7cpy2TmpPjS_P6float3S1_S1_S1_P6StatesS3_PfS4_j)
        .other          _Z7cpy2TmpPjS_P6float3S1_S1_S1_P6StatesS3_PfS4_j,@"STO_CUDA_ENTRY STV_DEFAULT"
_Z7cpy2TmpPjS_P6float3S1_S1_S1_P6StatesS3_PfS4_j:
.text._Z7cpy2TmpPjS_P6float3S1_S1_S1_P6StatesS3_PfS4_j:
        /* <DEDUP_REMOVED lines=11> */
.L_x_201:
[----:B--2---:R-:W0:Y:S08]  /*00b0*/  LDC.64 R6, c[0x0][0x398] ;  /* 0x0000e600ff067b82 */ /* 0x004e300000000a00 */
[----:B------:R-:W2:Y:S08]  /*00c0*/  LDC.64 R4, c[0x0][0x390] ;  /* 0x0000e400ff047b82 */ /* 0x000eb00000000a00 */
[----:B------:R-:W3:Y:S01]  /*00d0*/  LDC.64 R8, c[0x0][0x3a8] ;  /* 0x0000ea00ff087b82 */ /* 0x000ee20000000a00 */
[----:B0-----:R-:W-:-:S07]  /*00e0*/  IMAD.WIDE.U32 R6, R3, 0xc, R6 ;  /* 0x0000000c03067825 */ /* 0x001fce00078e0006 */
[----:B------:R-:W0:Y:S01]  /*00f0*/  LDC.64 R10, c[0x0][0x388] ;  /* 0x0000e200ff0a7b82 */ /* 0x000e220000000a00 */
[----:B-1----:R-:W4:Y:S04]  /*0100*/  LDG.E R13, desc[UR6][R6.64] ;  /* 0x00000006060d7981 */ /* 0x002f28000c1e1900 */
[----:B------:R-:W5:Y:S04]  /*0110*/  LDG.E R15, desc[UR6][R6.64+0x4] ;  /* 0x00000406060f7981 */ /* 0x000f68000c1e1900 */
[----:B------:R1:W5:Y:S01]  /*0120*/  LDG.E R17, desc[UR6][R6.64+0x8] ;  /* 0x0000080606117981 */ /* 0x000362000c1e1900 */
[----:B--2---:R-:W-:-:S04]  /*0130*/  IMAD.WIDE.U32 R4, R3, 0xc, R4 ;  /* 0x0000000c03047825 */ /* 0x004fc800078e0004 */
[C---:B---3--:R-:W-:Y:S01]  /*0140*/  IMAD.WIDE.U32 R8, R3.reuse, 0xc, R8 ;  /* 0x0000000c03087825 */ /* 0x048fe200078e0008 */
[----:B-1----:R-:W1:Y:S01]  /*0150*/  LDC.64 R6, c[0x0][0x3a0] ;  /* 0x0000e800ff067b82 */ /* 0x002e620000000a00 */
[----:B----4-:R2:W-:Y:S04]  /*0160*/  STG.E desc[UR6][R4.64], R13 ;  /* 0x0000000d04007986 */ /* 0x0105e8000c101906 */
[----:B-----5:R-:W-:Y:S04]  /*0170*/  STG.E desc[UR6][R4.64+0x4], R15 ;  /* 0x0000040f04007986 */ /* 0x020fe8000c101906 */
[----:B------:R3:W-:Y:S04]  /*0180*/  STG.E desc[UR6][R4.64+0x8], R17 ;  /* 0x0000081104007986 */ /* 0x0007e8000c101906 */
[----:B------:R-:W4:Y:S01]  /*0190*/  LDG.E R19, desc[UR6][R8.64] ;  /* 0x0000000608137981 */ /* 0x000f22000c1e1900 */
[C---:B-1----:R-:W-:Y:S01]  /*01a0*/  IMAD.WIDE.U32 R6, R3.reuse, 0xc, R6 ;  /* 0x0000000c03067825 */ /* 0x042fe200078e0006 */
[----:B--2---:R-:W1:Y:S02]  /*01b0*/  LDC.64 R12, c[0x0][0x3b8] ;  /* 0x0000ee00ff0c7b82 */ /* 0x004e640000000a00 */
[----:B------:R-:W2:Y:S04]  /*01c0*/  LDG.E R21, desc[UR6][R8.64+0x4] ;  /* 0x0000040608157981 */ /* 0x000ea8000c1e1900 */
[----:B------:R-:W5:Y:S01]  /*01d0*/  LDG.E R23, desc[UR6][R8.64+0x8] ;  /* 0x0000080608177981 */ /* 0x000f62000c1e1900 */
[C---:B0-----:R-:W-:Y:S01]  /*01e0*/  IMAD.WIDE.U32 R10, R3.reuse, 0x4, R10 ;  /* 0x00000004030a7825 */ /* 0x041fe200078e000a */
[----:B---3--:R-:W0:Y:S08]  /*01f0*/  LDC.64 R4, c[0x0][0x380] ;  /* 0x0000e000ff047b82 */ /* 0x008e300000000a00 */
[----:B------:R-:W3:Y:S01]  /*0200*/  LDC.64 R14, c[0x0][0x3c8] ;  /* 0x0000f200ff0e7b82 */ /* 0x000ee20000000a00 */
[----:B----4-:R-:W-:Y:S04]  /*0210*/  STG.E desc[UR6][R6.64], R19 ;  /* 0x0000001306007986 */ /* 0x010fe8000c101906 */
[----:B--2---:R-:W-:Y:S04]  /*0220*/  STG.E desc[UR6][R6.64+0x4], R21 ;  /* 0x0000041506007986 */ /* 0x004fe8000c101906 */
[----:B-----5:R3:W-:Y:S04]  /*0230*/  STG.E desc[UR6][R6.64+0x8], R23 ;  /* 0x0000081706007986 */ /* 0x0207e8000c101906 */
[----:B------:R2:W4:Y:S01]  /*0240*/  LDG.E R17, desc[UR6][R10.64] ;  /* 0x000000060a117981 */ /* 0x000522000c1e1900 */
[----:B0-----:R-:W-:-:S04]  /*0250*/  IMAD.WIDE.U32 R4, R3, 0x4, R4 ;  /* 0x0000000403047825 */ /* 0x001fc800078e0004 */
[C---:B-1----:R-:W-:Y:S02]  /*0260*/  IMAD.WIDE.U32 R8, R3.reuse, 0x4, R12 ;  /* 0x0000000403087825 */ /* 0x042fe400078e000c */
[----:B------:R-:W0:Y:S02]  /*0270*/  LDC.64 R12, c[0x0][0x3b0] ;  /* 0x0000ec00ff0c7b82 */ /* 0x000e240000000a00 */
[----:B---3--:R-:W-:-:S06]  /*0280*/  IMAD.WIDE.U32 R6, R3, 0x4, R14 ;  /* 0x0000000403067825 */ /* 0x008fcc00078e000e */
[----:B--2---:R-:W1:Y:S01]  /*0290*/  LDC.64 R10, c[0x0][0x3c0] ;  /* 0x0000f000ff0a7b82 */ /* 0x004e620000000a00 */
[----:B----4-:R2:W-:Y:S04]  /*02a0*/  STG.E desc[UR6][R4.64], R17 ;  /* 0x0000001104007986 */ /* 0x0105e8000c101906 */
[----:B------:R-:W3:Y:S01]  /*02b0*/  LDG.E R9, desc[UR6][R8.64] ;  /* 0x0000000608097981 */ /* 0x000ee2000c1e1900 */
[----:B0-----:R-:W-:-:S05]  /*02c0*/  IMAD.WIDE.U32 R12, R3, 0x4, R12 ;  /* 0x00000004030c7825 */ /* 0x001fca00078e000c */
[----:B---3--:R2:W-:Y:S04]  /*02d0*/  STG.E desc[UR6][R12.64], R9 ;  /* 0x000000090c007986 */ /* 0x0085e8000c101906 */
[----:B------:R-:W3:Y:S01]  /*02e0*/  LDG.E R7, desc[UR6][R6.64] ;  /* 0x0000000606077981 */ /* 0x000ee2000c1e1900 */
[----:B-1----:R-:W-:Y:S01]  /*02f0*/  IMAD.WIDE.U32 R10, R3, 0x4, R10 ;  /* 0x00000004030a7825 */ /* 0x002fe200078e000a */
[----:B------:R-:W-:-:S04]  /*0300*/  IADD3 R3, PT, PT, R0, R3, RZ ;  /* 0x0000000300037210 */ /* 0x000fc80007ffe0ff */
[----:B------:R-:W-:Y:S01]  /*0310*/  ISETP.GE.U32.AND P0, PT, R3, UR5, PT ;  /* 0x0000000503007c0c */ /* 0x000fe2000bf06070 */
[----:B---3--:R2:W-:-:S12]  /*0320*/  STG.E desc[UR6][R10.64], R7 ;  /* 0x000000070a007986 */ /* 0x0085d8000c101906 */
[----:B------:R-:W-:Y:S05]  /*0330*/  @!P0 BRA `(.L_x_201) ;  /* 0xfffffffc005c8947 */ /* 0x000fea000383ffff */
[----:B------:R-:W-:Y:S05]  /*0340*/  EXIT ;  /* 0x000000000000794d */ /* 0x000fea0003800000 */
.L_x_202:
        /* <DEDUP_REMOVED lines=11> */
.L_x_219:


//--------------------- .nv.global.init           --------------------------
	.section	.nv.global.init,"aw",@progbits
	.align	4
.nv.global.init:
	.type		MU,@object
	.size		MU,(GAS_CONST - MU)
MU:
        /*0000*/ 	.byte	0x00, 0x00, 0x20, 0x41
	.type		GAS_CONST,@object
	.size		GAS_CONST,(ROOM_TEMP - GAS_CONST)
GAS_CONST:
        /*0004*/ 	.byte	0x80, 0xde, 0x73, 0x49
	.type		ROOM_TEMP,@object
	.size		ROOM_TEMP,(TMelt - ROOM_TEMP)
ROOM_TEMP:
        /*0008*/ 	.byte	0x00, 0x00, 0x20, 0x41
	.type		TMelt,@object
	.size		TMelt,(CONDUCTIVITY - TMelt)
TMelt:
        /*000c*/ 	.byte	0x00, 0x00, 0x70, 0x42
	.type		CONDUCTIVITY,@object
	.size		CONDUCTIVITY,(PI - CONDUCTIVITY)
CONDUCTIVITY:
        /*0010*/ 	.byte	0x9a, 0x99, 0x19, 0x3e
	.type		PI,@object
	.size		PI,(REST_DENSITY - PI)
PI:
        /*0014*/ 	.byte	0xdb, 0x0f, 0x49, 0x40
	.type		REST_DENSITY,@object
	.size		REST_DENSITY,(DT - REST_DENSITY)
REST_DENSITY:
        /*0018*/ 	.byte	0x24, 0x28, 0x80, 0x3f
	.type		DT,@object
	.size		DT,(MASS - DT)
DT:
        /*001c*/ 	.byte	0x82, 0xa8, 0x7b, 0x3a
	.type		MASS,@object
	.size		MASS,(neighborList - MASS)
MASS:
        /*0020*/ 	.byte	0x00, 0x00, 0x00, 0x3e
	.type		neighborList,@object
	.size		neighborList,($str - neighborList)
neighborList:
        /*0024*/ 	.byte	0x00, 0x00, 0x00, 0x00, 0x00, 0x00, 0x00, 0x00, 0x00, 0x00, 0x00, 0x00, 0xff, 0xff, 0xff, 0xff
        /* <DEDUP_REMOVED lines=19> */
        /*0164*/ 	.byte	0x01, 0x00, 0x00, 0x00
	.type		$str,@object
	.size		$str,(.L_10 - $str)
$str:
        /*0168*/ 	.byte	0x0a, 0x69, 0x6e, 0x64, 0x65, 0x78, 0x20, 0x6f, 0x75, 0x74, 0x20, 0x6f, 0x66, 0x20, 0x72, 0x61
        /*0178*/ 	.byte	0x6e, 0x67, 0x65, 0x3a, 0x20, 0x25, 0x64, 0x0a, 0x43, 0x65, 0x6c, 0x6c, 0x49, 0x44, 0x3a, 0x20
        /*0188*/ 	.byte	0x25, 0x64, 0x0a, 0x73, 0x74, 0x61, 0x72, 0x74, 0x49, 0x64, 0x78, 0x3a, 0x20, 0x25, 0x64, 0x0a
        /*0198*/ 	.byte	0x6f, 0x66, 0x66, 0x73, 0x65, 0x74, 0x3a, 0x20, 0x25, 0x64, 0x0a, 0x43, 0x6f, 0x75, 0x6e, 0x74
        /*01a8*/ 	.byte	0x3a, 0x20, 0x25, 0x64, 0x0a, 0x20, 0x50, 0x69, 0x64, 0x78, 0x3a, 0x20, 0x25, 0x64, 0x0a, 0x50
        /*01b8*/ 	.byte	0x6f, 0x73, 0x3a, 0x20, 0x25, 0x66, 0x2c, 0x25, 0x66, 0x2c, 0x25, 0x66, 0x0a, 0x6e, 0x75, 0x6d
        /*01c8*/ 	.byte	0x50, 0x61, 0x72, 0x3a, 0x20, 0x25, 0x64, 0x0a, 0x00
.L_10:


//--------------------- .nv.shared.reserved.0     --------------------------
	.section	.nv.shared.reserved.0,"aw",@nobits
	.weak		__nv_reservedSMEM_offset_0_alias
	.size		__nv_reservedSMEM_offset_0_alias, 0, 64
	.other		__nv_reservedSMEM_offset_0_alias,@"STO_CUDA_RESERVED_SHARED STV_DEFAULT"
__nv_reservedSMEM_offset_0_alias:
	.zero		0
	.zero		64


//--------------------- .nv.shared._Z24calculateDensitiesSharedP6float3PfPjS2_S2_j --------------------------
	.section	.nv.shared._Z24calculateDensitiesSharedP6float3PfPjS2_S2_j,"aw",@nobits
	.sectionflags	@""
	.align	4
.nv.shared._Z24calculateDensitiesSharedP6float3PfPjS2_S2_j:
	.zero		17228


//--------------------- .nv.shared._Z18prefexSumPostShortPjS_i --------------------------
	.section	.nv.shared._Z18prefexSumPostShortPjS_i,"aw",@nobits
	.sectionflags	@""
	.align	4
.nv.shared._Z18prefexSumPostShortPjS_i:
	.zero		1028


//--------------------- .nv.shared._Z15prefixSumKernelPKjPjS1_j --------------------------
	.section	.nv.shared._Z15prefixSumKernelPKjPjS1_j,"aw",@nobits
	.sectionflags	@""
	.align	4
.nv.shared._Z15prefixSumKernelPKjPjS1_j:
	.zero		9216


//--------------------- .nv.constant0._Z21calculateForcesGlobalP6float3PfS0_S0_S0_PjS2_S2_S2_S0_j --------------------------
	.section	.nv.constant0._Z21calculateForcesGlobalP6float3PfS0_S0_S0_PjS2_S2_S2_S0_j,"a",@progbits
	.sectionflags	@""
	.align	4
.nv.constant0._Z21calculateForcesGlobalP6float3PfS0_S0_S0_PjS2_S2_S2_S0_j:
	.zero		980


//--------------------- .nv.constant0._Z23computeColorGradsGlobalP6float3PfS0_S1_S1_PjS2_S2_S2_S2_j --------------------------
	.section	.nv.constant0._Z23computeColorGradsGlobalP6float3PfS0_S1_S1_PjS2_S2_S2_S2_j,"a",@progbits
	.sectionflags	@""
	.align	4
.nv.constant0._Z23computeColorGradsGlobalP6float3PfS0_S1_S1_PjS2_S2_S2_S2_j:
	.zero		980


//--------------------- .nv.constant0._Z24calculateDensitiesSharedP6float3PfPjS2_S2_j --------------------------
	.section	.nv.constant0._Z24calculateDensitiesSharedP6float3PfPjS2_S2_j,"a",@progbits
	.sectionflags	@""
	.align	4
.nv.constant0._Z24calculateDensitiesSharedP6float3PfPjS2_S2_j:
	.zero		940


//--------------------- .nv.constant0._Z24calculateDensitiesGlobalP6float3PfPjS2_S2_j --------------------------
	.section	.nv.constant0._Z24calculateDensitiesGlobalP6float3PfPjS2_S2_j,"a",@progbits
	.sectionflags	@""
	.align	4
.nv.constant0._Z24calculateDensitiesGlobalP6float3PfPjS2_S2_j:
	.zero		940


//--------------------- .nv.constant0._Z12countingSortPjS_S_S_S_P6float3S1_S1_S1_P6StatesS3_PfS4_j --------------------------
	.section	.nv.constant0._Z12countingSortPjS_S_S_S_P6float3S1_S1_S1_P6StatesS3_PfS4_j,"a",@progbits
	.sectionflags	@""
	.align	4
.nv.constant0._Z12countingSortPjS_S_S_S_P6float3S1_S1_S1_P6StatesS3_PfS4_j:
	.zero		1004


//--------------------- .nv.constant0._Z18prefexSumPostShortPjS_i --------------------------
	.section	.nv.constant0._Z18prefexSumPostShortPjS_i,"a",@progbits
	.sectionflags	@""
	.align	4
.nv.constant0._Z18prefexSumPostShortPjS_i:
	.zero		916


//--------------------- .nv.constant0._Z15prefixSumKernelPKjPjS1_j --------------------------
	.section	.nv.constant0._Z15prefixSumKernelPKjPjS1_j,"a",@progbits
	.sectionflags	@""
	.align	4
.nv.constant0._Z15prefixSumKernelPKjPjS1_j:
	.zero		924


//--------------------- .nv.constant0._Z10insertParsP6float3PjS1_S1_S_S_5uint3S1_j --------------------------
	.section	.nv.constant0._Z10insertParsP6float3PjS1_S1_S_S_5uint3S1_j,"a",@progbits
	.sectionflags	@""
	.align	4
.nv.constant0._Z10insertParsP6float3PjS1_S1_S_S_5uint3S1_j:
	.zero		980


//--------------------- .nv.constant0._Z9resetGridPj5uint3 --------------------------
	.section	.nv.constant0._Z9resetGridPj5uint3,"a",@progbits
	.sectionflags	@""
	.align	4
.nv.constant0._Z9resetGridPj5uint3:
	.zero		916


//--------------------- .nv.constant0._Z7cpy2TmpPjS_P6float3S1_S1_S1_P6StatesS3_PfS4_j --------------------------
	.section	.nv.constant0._Z7cpy2TmpPjS_P6float3S1_S1_S1_P6StatesS3_PfS4_j,"a",@progbits
	.sectionflags	@""
	.align	4
.nv.constant0._Z7cpy2TmpPjS_P6float3S1_S1_S1_P6StatesS3_PfS4_j:
	.zero		980


//--------------------- SYMBOLS --------------------------

	.type		.nv.reservedSmem.offset0,@object
	.size		.nv.reservedSmem.offset0,0x4
	.type		.nv.reservedSmem.cap,@object
	.size		.nv.reservedSmem.cap,0x4
	.type		vprintf,@function
